// auto-generated by cutlass_sweep.gemm — config: {"arch": "sm_100", "cluster_m": 1, "cluster_n": 1, "dtype": "fp16", "dtype_b": "fp16", "layout": "tn", "stages": 0, "tile_k": 64, "tile_m": 128, "tile_n": 128}
#include "cutlass/cutlass.h"
#include "cutlass/gemm/collective/collective_builder.hpp"
#include "cutlass/gemm/device/gemm_universal_adapter.h"
#include "cutlass/gemm/kernel/gemm_universal.hpp"
#include "cutlass/epilogue/collective/collective_builder.hpp"

using ElemA = cutlass::half_t;
using ElemB = cutlass::half_t;
using ElemCD = cutlass::half_t;
using Acc  = float;
using TileShape    = cute::Shape<cute::_128, cute::_128, cute::_64>;
using ClusterShape = cute::Shape<cute::_1, cute::_1, cute::_1>;

using CollectiveEpilogue = typename cutlass::epilogue::collective::CollectiveBuilder<
    cutlass::arch::Sm100, cutlass::arch::OpClassTensorOp,
    TileShape, ClusterShape,
    cutlass::epilogue::collective::EpilogueTileAuto,
    Acc, Acc,
    ElemCD, cutlass::layout::RowMajor, 128 / cutlass::sizeof_bits<ElemCD>::value,
    ElemCD, cutlass::layout::RowMajor, 128 / cutlass::sizeof_bits<ElemCD>::value,
    cutlass::epilogue::collective::EpilogueScheduleAuto
  >::CollectiveOp;

using CollectiveMainloop = typename cutlass::gemm::collective::CollectiveBuilder<
    cutlass::arch::Sm100, cutlass::arch::OpClassTensorOp,
    ElemA, cutlass::layout::ColumnMajor, 128 / cutlass::sizeof_bits<ElemA>::value,
    ElemB, cutlass::layout::RowMajor, 128 / cutlass::sizeof_bits<ElemB>::value,
    Acc,
    TileShape, ClusterShape,
    cutlass::gemm::collective::StageCountAutoCarveout<static_cast<int>(sizeof(typename CollectiveEpilogue::SharedStorage))>,
    cutlass::gemm::collective::KernelScheduleAuto
  >::CollectiveOp;

using GemmKernel = cutlass::gemm::kernel::GemmUniversal<
    cute::Shape<int,int,int,int>,
    CollectiveMainloop,
    CollectiveEpilogue
>;
using Gemm = cutlass::gemm::device::GemmUniversalAdapter<GemmKernel>;

// Force the device kernel symbol into the cubin without needing a host main.
auto* _anchor = &cutlass::device_kernel<GemmKernel>;


// ===== COMPILED SASS (sm_100a) =====

	.target	sm_100a

	.elftype	@"ET_EXEC"


//--------------------- .note.nv.tkinfo           --------------------------
	.section	.note.nv.tkinfo,"",@"SHT_NOTE"
	.sectionflags	@"SHF_NOTE_NV_TKINFO"
	.tkinfo
        /*0018*/ 	.word	0x00000002
        /*0030*/ 	.string	""
        /*0030*/ 	.string	"ptxas"
        /*0030*/ 	.string	"Cuda compilation tools, release 13.0, V13.0.88"
        /*0030*/ 	.string	"Build cuda_13.0.r13.0/compiler.36424714_0"
        /*0030*/ 	.string	"-arch sm_100a -m 64 "



//--------------------- .note.nv.cuinfo           --------------------------
	.section	.note.nv.cuinfo,"",@"SHT_NOTE"
	.sectionflags	@"SHF_NOTE_NV_CUINFO"
        /*0018*/ 	.short	0x0002
        /*001a*/ 	.short	0x0064
        /*001c*/ 	.short	0x0082
	.zero		2


//--------------------- .nv.info                  --------------------------
	.section	.nv.info,"",@"SHT_CUDA_INFO"
	.align	4


	//----- nvinfo : EIATTR_REGCOUNT
	.align		4
        /*0000*/ 	.byte	0x04, 0x2f
        /*0002*/ 	.short	(.L_19 - .L_18)
	.align		4
.L_18:
        /*0004*/ 	.word	index@(_ZN7cutlass13device_kernelINS_4gemm6kernel13GemmUniversalIN4cute5tupleIJiiiiEEENS1_10collective13CollectiveMmaINS1_35MainloopSm100TmaUmmaWarpSpecializedILi6ELi2ELi4ENS5_IJNS4_1CILi1EEESB_SB_EEEEENS5_IJNSA_ILi128EEESE_NSA_ILi64EEEEEENS_6half_tENS5_IJSB_llEEESH_SI_NS4_8TiledMMAINS4_8MMA_AtomIJNS4_20SM100_MMA_F16BF16_SSISH_SH_fLi128ELi128ELNS4_4UMMA5MajorE1ELSN_1ELNSM_7ScaleInE0ELSO_0EEEEEENS4_6LayoutISC_NS5_IJNSA_ILi0EEESS_SS_EEEEENS5_IJNS4_10UnderscoreESV_SV_EEEEENS4_13SM90_TMA_LOADENS4_14ComposedLayoutINS4_7SwizzleILi3ELi4ELi3EEENS4_18smem_ptr_flag_bitsILi16EEENSR_INS5_IJSF_NSA_ILi8EEEEEENS5_IJSB_SF_EEEEEEEvNS4_8identityESY_S18_vS19_EENS_8epilogue10collective18CollectiveEpilogueINS1B_23Sm100TmaWarpSpecializedILi4ELi2ELi32ELb1ELb0EEEJSG_NS5_IJNSR_ISE_SB_EENSR_INSA_ILi32EEESB_EEEEESH_NS5_IJlSB_lEEESH_S1K_NS1B_6fusion15FusionCallbacksIS1F_NS1L_17LinearCombinationISH_fSH_fLNS_15FloatRoundStyleE2EEESG_S1J_JEEENS4_5SM1004TMEM4LOAD26SM100_TMEM_LOAD_32dp32b32xESY_NSZ_INS10_ILi2ELi4ELi3EEES13_NSR_INS5_IJS14_S1H_EEENS5_IJS1H_SB_EEEEEEENS4_39AutoVectorizingCopyWithAssumedAlignmentILi128EEENS4_14SM90_TMA_STOREES1Z_S21_S21_EEEvvEEEEvNT_6ParamsE)
        /*0008*/ 	.word	0x0000006e


	//----- nvinfo : EIATTR_FRAME_SIZE
	.align		4
.L_19:
        /*000c*/ 	.byte	0x04, 0x11
        /*000e*/ 	.short	(.L_21 - .L_20)
	.align		4
.L_20:
        /*0010*/ 	.word	index@($__internal_2_$__cuda_sm10x_tcgen05_guardrail_trap_unallocated_columns_being_dealloced)
        /*0014*/ 	.word	0x00000000


	//----- nvinfo : EIATTR_FRAME_SIZE
	.align		4
.L_21:
        /*0018*/ 	.byte	0x04, 0x11
        /*001a*/ 	.short	(.L_23 - .L_22)
	.align		4
.L_22:
        /*001c*/ 	.word	index@($__internal_1_$__cuda_sm10x_tcgen05_guardrail_trap_phase_invalid_during_alloc)
        /*0020*/ 	.word	0x00000000


	//----- nvinfo : EIATTR_FRAME_SIZE
	.align		4
.L_23:
        /*0024*/ 	.byte	0x04, 0x11
        /*0026*/ 	.short	(.L_25 - .L_24)
	.align		4
.L_24:
        /*0028*/ 	.word	index@($__internal_0_$__cuda_sm10x_tcgen05_guardrail_trap_col_being_dealloced_not_returned_by_alloc)
        /*002c*/ 	.word	0x00000000


	//----- nvinfo : EIATTR_FRAME_SIZE
	.align		4
.L_25:
        /*0030*/ 	.byte	0x04, 0x11
        /*0032*/ 	.short	(.L_27 - .L_26)
	.align		4
.L_26:
        /*0034*/ 	.word	index@(_ZN7cutlass13device_kernelINS_4gemm6kernel13GemmUniversalIN4cute5tupleIJiiiiEEENS1_10collective13CollectiveMmaINS1_35MainloopSm100TmaUmmaWarpSpecializedILi6ELi2ELi4ENS5_IJNS4_1CILi1EEESB_SB_EEEEENS5_IJNSA_ILi128EEESE_NSA_ILi64EEEEEENS_6half_tENS5_IJSB_llEEESH_SI_NS4_8TiledMMAINS4_8MMA_AtomIJNS4_20SM100_MMA_F16BF16_SSISH_SH_fLi128ELi128ELNS4_4UMMA5MajorE1ELSN_1ELNSM_7ScaleInE0ELSO_0EEEEEENS4_6LayoutISC_NS5_IJNSA_ILi0EEESS_SS_EEEEENS5_IJNS4_10UnderscoreESV_SV_EEEEENS4_13SM90_TMA_LOADENS4_14ComposedLayoutINS4_7SwizzleILi3ELi4ELi3EEENS4_18smem_ptr_flag_bitsILi16EEENSR_INS5_IJSF_NSA_ILi8EEEEEENS5_IJSB_SF_EEEEEEEvNS4_8identityESY_S18_vS19_EENS_8epilogue10collective18CollectiveEpilogueINS1B_23Sm100TmaWarpSpecializedILi4ELi2ELi32ELb1ELb0EEEJSG_NS5_IJNSR_ISE_SB_EENSR_INSA_ILi32EEESB_EEEEESH_NS5_IJlSB_lEEESH_S1K_NS1B_6fusion15FusionCallbacksIS1F_NS1L_17LinearCombinationISH_fSH_fLNS_15FloatRoundStyleE2EEESG_S1J_JEEENS4_5SM1004TMEM4LOAD26SM100_TMEM_LOAD_32dp32b32xESY_NSZ_INS10_ILi2ELi4ELi3EEES13_NSR_INS5_IJS14_S1H_EEENS5_IJS1H_SB_EEEEEEENS4_39AutoVectorizingCopyWithAssumedAlignmentILi128EEENS4_14SM90_TMA_STOREES1Z_S21_S21_EEEvvEEEEvNT_6ParamsE)
        /*0038*/ 	.word	0x00000000


	//----- nvinfo : EIATTR_MIN_STACK_SIZE
	.align		4
.L_27:
        /*003c*/ 	.byte	0x04, 0x12
        /*003e*/ 	.short	(.L_29 - .L_28)
	.align		4
.L_28:
        /*0040*/ 	.word	index@(_ZN7cutlass13device_kernelINS_4gemm6kernel13GemmUniversalIN4cute5tupleIJiiiiEEENS1_10collective13CollectiveMmaINS1_35MainloopSm100TmaUmmaWarpSpecializedILi6ELi2ELi4ENS5_IJNS4_1CILi1EEESB_SB_EEEEENS5_IJNSA_ILi128EEESE_NSA_ILi64EEEEEENS_6half_tENS5_IJSB_llEEESH_SI_NS4_8TiledMMAINS4_8MMA_AtomIJNS4_20SM100_MMA_F16BF16_SSISH_SH_fLi128ELi128ELNS4_4UMMA5MajorE1ELSN_1ELNSM_7ScaleInE0ELSO_0EEEEEENS4_6LayoutISC_NS5_IJNSA_ILi0EEESS_SS_EEEEENS5_IJNS4_10UnderscoreESV_SV_EEEEENS4_13SM90_TMA_LOADENS4_14ComposedLayoutINS4_7SwizzleILi3ELi4ELi3EEENS4_18smem_ptr_flag_bitsILi16EEENSR_INS5_IJSF_NSA_ILi8EEEEEENS5_IJSB_SF_EEEEEEEvNS4_8identityESY_S18_vS19_EENS_8epilogue10collective18CollectiveEpilogueINS1B_23Sm100TmaWarpSpecializedILi4ELi2ELi32ELb1ELb0EEEJSG_NS5_IJNSR_ISE_SB_EENSR_INSA_ILi32EEESB_EEEEESH_NS5_IJlSB_lEEESH_S1K_NS1B_6fusion15FusionCallbacksIS1F_NS1L_17LinearCombinationISH_fSH_fLNS_15FloatRoundStyleE2EEESG_S1J_JEEENS4_5SM1004TMEM4LOAD26SM100_TMEM_LOAD_32dp32b32xESY_NSZ_INS10_ILi2ELi4ELi3EEES13_NSR_INS5_IJS14_S1H_EEENS5_IJS1H_SB_EEEEEEENS4_39AutoVectorizingCopyWithAssumedAlignmentILi128EEENS4_14SM90_TMA_STOREES1Z_S21_S21_EEEvvEEEEvNT_6ParamsE)
        /*0044*/ 	.word	0x00000000
.L_29:


//--------------------- .nv.compat                --------------------------
	.section	.nv.compat,"",@"SHT_CUDA_COMPAT_INFO"
	.align	4
        /*0000*/ 	.byte	0x02, 0x09, 0x01, 0x00, 0x02, 0x02, 0x02, 0x00, 0x02, 0x05, 0x05, 0x00, 0x03, 0x07, 0x01, 0x01
        /*0010*/ 	.byte	0x02, 0x03, 0x01, 0x00, 0x02, 0x06, 0x01, 0x00, 0x04, 0x0b, 0x08, 0x00, 0x09, 0x00, 0x00, 0x00
        /*0020*/ 	.byte	0x00, 0x00, 0x00, 0x00


//--------------------- .nv.info._ZN7cutlass13device_kernelINS_4gemm6kernel13GemmUniversalIN4cute5tupleIJiiiiEEENS1_10collective13CollectiveMmaINS1_35MainloopSm100TmaUmmaWarpSpecializedILi6ELi2ELi4ENS5_IJNS4_1CILi1EEESB_SB_EEEEENS5_IJNSA_ILi128EEESE_NSA_ILi64EEEEEENS_6half_tENS5_IJSB_llEEESH_SI_NS4_8TiledMMAINS4_8MMA_AtomIJNS4_20SM100_MMA_F16BF16_SSISH_SH_fLi128ELi128ELNS4_4UMMA5MajorE1ELSN_1ELNSM_7ScaleInE0ELSO_0EEEEEENS4_6LayoutISC_NS5_IJNSA_ILi0EEESS_SS_EEEEENS5_IJNS4_10UnderscoreESV_SV_EEEEENS4_13SM90_TMA_LOADENS4_14ComposedLayoutINS4_7SwizzleILi3ELi4ELi3EEENS4_18smem_ptr_flag_bitsILi16EEENSR_INS5_IJSF_NSA_ILi8EEEEEENS5_IJSB_SF_EEEEEEEvNS4_8identityESY_S18_vS19_EENS_8epilogue10collective18CollectiveEpilogueINS1B_23Sm100TmaWarpSpecializedILi4ELi2ELi32ELb1ELb0EEEJSG_NS5_IJNSR_ISE_SB_EENSR_INSA_ILi32EEESB_EEEEESH_NS5_IJlSB_lEEESH_S1K_NS1B_6fusion15FusionCallbacksIS1F_NS1L_17LinearCombinationISH_fSH_fLNS_15FloatRoundStyleE2EEESG_S1J_JEEENS4_5SM1004TMEM4LOAD26SM100_TMEM_LOAD_32dp32b32xESY_NSZ_INS10_ILi2ELi4ELi3EEES13_NSR_INS5_IJS14_S1H_EEENS5_IJS1H_SB_EEEEEEENS4_39AutoVectorizingCopyWithAssumedAlignmentILi128EEENS4_14SM90_TMA_STOREES1Z_S21_S21_EEEvvEEEEvNT_6ParamsE --------------------------
	.section	.nv.info._ZN7cutlass13device_kernelINS_4gemm6kernel13GemmUniversalIN4cute5tupleIJiiiiEEENS1_10collective13CollectiveMmaINS1_35MainloopSm100TmaUmmaWarpSpecializedILi6ELi2ELi4ENS5_IJNS4_1CILi1EEESB_SB_EEEEENS5_IJNSA_ILi128EEESE_NSA_ILi64EEEEEENS_6half_tENS5_IJSB_llEEESH_SI_NS4_8TiledMMAINS4_8MMA_AtomIJNS4_20SM100_MMA_F16BF16_SSISH_SH_fLi128ELi128ELNS4_4UMMA5MajorE1ELSN_1ELNSM_7ScaleInE0ELSO_0EEEEEENS4_6LayoutISC_NS5_IJNSA_ILi0EEESS_SS_EEEEENS5_IJNS4_10UnderscoreESV_SV_EEEEENS4_13SM90_TMA_LOADENS4_14ComposedLayoutINS4_7SwizzleILi3ELi4ELi3EEENS4_18smem_ptr_flag_bitsILi16EEENSR_INS5_IJSF_NSA_ILi8EEEEEENS5_IJSB_SF_EEEEEEEvNS4_8identityESY_S18_vS19_EENS_8epilogue10collective18CollectiveEpilogueINS1B_23Sm100TmaWarpSpecializedILi4ELi2ELi32ELb1ELb0EEEJSG_NS5_IJNSR_ISE_SB_EENSR_INSA_ILi32EEESB_EEEEESH_NS5_IJlSB_lEEESH_S1K_NS1B_6fusion15FusionCallbacksIS1F_NS1L_17LinearCombinationISH_fSH_fLNS_15FloatRoundStyleE2EEESG_S1J_JEEENS4_5SM1004TMEM4LOAD26SM100_TMEM_LOAD_32dp32b32xESY_NSZ_INS10_ILi2ELi4ELi3EEES13_NSR_INS5_IJS14_S1H_EEENS5_IJS1H_SB_EEEEEEENS4_39AutoVectorizingCopyWithAssumedAlignmentILi128EEENS4_14SM90_TMA_STOREES1Z_S21_S21_EEEvvEEEEvNT_6ParamsE,"",@"SHT_CUDA_INFO"
	.sectionflags	@""
	.align	4


	//----- nvinfo : EIATTR_CUDA_API_VERSION
	.align		4
        /*0000*/ 	.byte	0x04, 0x37
        /*0002*/ 	.short	(.L_31 - .L_30)
.L_30:
        /*0004*/ 	.word	0x00000082


	//----- nvinfo : EIATTR_KPARAM_INFO
	.align		4
.L_31:
        /*0008*/ 	.byte	0x04, 0x17
        /*000a*/ 	.short	(.L_33 - .L_32)
.L_32:
        /*000c*/ 	.word	0x00000000
        /*0010*/ 	.short	0x0000
        /*0012*/ 	.short	0x0000
        /*0014*/ 	.byte	0x00, 0xf0, 0x01, 0x20


	//----- nvinfo : EIATTR_AT_ENTRY_FRAGMENTS
	.align		4
.L_33:
        /*0018*/ 	.byte	0x04, 0x4f
        /*001a*/ 	.short	(.L_35 - .L_34)


	//   ....[0]....
.L_34:
        /*001c*/ 	.word	0x00000006


	//----- nvinfo : EIATTR_RESERVED_SMEM_USED
	.align		4
.L_35:
        /*0020*/ 	.byte	0x01, 0x41
	.zero		2


	//----- nvinfo : EIATTR_SPARSE_MMA_MASK
	.align		4
        /*0024*/ 	.byte	0x03, 0x50
        /*0026*/ 	.short	0x0000


	//----- nvinfo : EIATTR_TCGEN05_1CTA_USED
	.align		4
        /*0028*/ 	.byte	0x01, 0x51
	.zero		2


	//----- nvinfo : EIATTR_MAXREG_COUNT
	.align		4
        /*002c*/ 	.byte	0x03, 0x1b
        /*002e*/ 	.short	0x00ff


	//----- nvinfo : EIATTR_NUM_BARRIERS
	.align		4
        /*0030*/ 	.byte	0x02, 0x4c
        /*0032*/ 	.byte	0x07
	.zero		1


	//----- nvinfo : EIATTR_EXTERNS
	.align		4
        /*0034*/ 	.byte	0x04, 0x0f
        /*0036*/ 	.short	(.L_37 - .L_36)


	//   ....[0]....
	.align		4
.L_36:
        /*0038*/ 	.word	index@(__assertfail)


	//----- nvinfo : EIATTR_MERCURY_ISA_VERSION
	.align		4
.L_37:
        /*003c*/ 	.byte	0x03, 0x5f
        /*003e*/ 	.short	0x0101


	//----- nvinfo : EIATTR_INT_WARP_WIDE_INSTR_OFFSETS
	.align		4
        /*0040*/ 	.byte	0x04, 0x31
        /*0042*/ 	.short	(.L_39 - .L_38)


	//   ....[0]....
.L_38:
        /*0044*/ 	.word	0x00001f60


	//   ....[1]....
        /*0048*/ 	.word	0x00003ac0


	//   ....[2]....
        /*004c*/ 	.word	0x00003af0


	//   ....[3]....
        /*0050*/ 	.word	0x00003b40


	//   ....[4]....
        /*0054*/ 	.word	0x00004460


	//   ....[5]....
        /*0058*/ 	.word	0x000044c0


	//   ....[6]....
        /*005c*/ 	.word	0x000045a0


	//   ....[7]....
        /*0060*/ 	.word	0x00004610


	//   ....[8]....
        /*0064*/ 	.word	0x00004720


	//   ....[9]....
        /*0068*/ 	.word	0x000047b0


	//   ....[10]....
        /*006c*/ 	.word	0x00004980


	//   ....[11]....
        /*0070*/ 	.word	0x00004ae0


	//----- nvinfo : EIATTR_COOP_GROUP_MASK_REGIDS
	.align		4
.L_39:
        /*0074*/ 	.byte	0x04, 0x29
        /*0076*/ 	.short	(.L_41 - .L_40)


	//   ....[0]....
.L_40:
        /*0078*/ 	.word	0xffffffff


	//   ....[1]....
        /*007c*/ 	.word	0xffffffff


	//   ....[2]....
        /*0080*/ 	.word	0xffffffff


	//   ....[3]....
        /*0084*/ 	.word	0xffffffff


	//   ....[4]....
        /*0088*/ 	.word	0xffffffff


	//   ....[5]....
        /*008c*/ 	.word	0xffffffff


	//   ....[6]....
        /*0090*/ 	.word	0xffffffff


	//   ....[7]....
        /*0094*/ 	.word	0xffffffff


	//   ....[8]....
        /*0098*/ 	.word	0xffffffff


	//   ....[9]....
        /*009c*/ 	.word	0xffffffff


	//   ....[10]....
        /*00a0*/ 	.word	0xffffffff


	//   ....[11]....
        /*00a4*/ 	.word	0xffffffff


	//   ....[12]....
        /*00a8*/ 	.word	0xffffffff


	//----- nvinfo : EIATTR_COOP_GROUP_INSTR_OFFSETS
	.align		4
.L_41:
        /*00ac*/ 	.byte	0x04, 0x28
        /*00ae*/ 	.short	(.L_43 - .L_42)


	//   ....[0]....
.L_42:
        /*00b0*/ 	.word	0x00000090


	//   ....[1]....
        /*00b4*/ 	.word	0x000004d0


	//   ....[2]....
        /*00b8*/ 	.word	0x00000680


	//   ....[3]....
        /*00bc*/ 	.word	0x00000820


	//   ....[4]....
        /*00c0*/ 	.word	0x00000920


	//   ....[5]....
        /*00c4*/ 	.word	0x00000a90


	//   ....[6]....
        /*00c8*/ 	.word	0x00000c30


	//   ....[7]....
        /*00cc*/ 	.word	0x00001e40


	//   ....[8]....
        /*00d0*/ 	.word	0x00002d40


	//   ....[9]....
        /*00d4*/ 	.word	0x00002f50


	//   ....[10]....
        /*00d8*/ 	.word	0x00002f80


	//   ....[11]....
        /*00dc*/ 	.word	0x000039b0


	//   ....[12]....
        /*00e0*/ 	.word	0x00003be0


	//----- nvinfo : EIATTR_VRC_CTA_INIT_COUNT
	.align		4
.L_43:
        /*00e4*/ 	.byte	0x02, 0x4a
        /*00e6*/ 	.byte	0x80
	.zero		1


	//----- nvinfo : EIATTR_SYSCALL_OFFSETS
	.align		4
        /*00e8*/ 	.byte	0x04, 0x46
        /*00ea*/ 	.short	(.L_45 - .L_44)


	//   ....[0]....
.L_44:
        /*00ec*/ 	.word	0x00005560


	//   ....[1]....
        /*00f0*/ 	.word	0x00005650


	//   ....[2]....
        /*00f4*/ 	.word	0x00005dc0


	//   ....[3]....
        /*00f8*/ 	.word	0x00006a40


	//   ....[4]....
        /*00fc*/ 	.word	0x00007690


	//   ....[5]....
        /*0100*/ 	.word	0x000082e0


	//----- nvinfo : EIATTR_MBARRIER_INSTR_OFFSETS
	.align		4
.L_45:
        /*0104*/ 	.byte	0x04, 0x39
        /*0106*/ 	.short	(.L_47 - .L_46)


	//   ....[0]....
.L_46:
        /*0108*/ 	.word	0x000005b0
        /*010c*/ 	.word	0x000000ff
        /*0110*/ 	.word	0x00000000
        /*0114*/ 	.short	0x0100
        /*0116*/ 	.byte	0x05
	.zero		1


	//   ....[1]....
        /*0118*/ 	.word	0x000005c0
        /*011c*/ 	.word	0x000000ff
        /*0120*/ 	.word	0x00000030
        /*0124*/ 	.short	0x0100
        /*0126*/ 	.byte	0x05
	.zero		1


	//   ....[2]....
        /*0128*/ 	.word	0x000005d0
        /*012c*/ 	.word	0x000000ff
        /*0130*/ 	.word	0x00000008
        /*0134*/ 	.short	0x0100
        /*0136*/ 	.byte	0x05
	.zero		1


	//   ....[3]....
        /*0138*/ 	.word	0x000005e0
        /*013c*/ 	.word	0x000000ff
        /*0140*/ 	.word	0x00000038
        /*0144*/ 	.short	0x0100
        /*0146*/ 	.byte	0x05
	.zero		1


	//   ....[4]....
        /*0148*/ 	.word	0x000005f0
        /*014c*/ 	.word	0x000000ff
        /*0150*/ 	.word	0x00000010
        /*0154*/ 	.short	0x0100
        /*0156*/ 	.byte	0x05
	.zero		1


	//   ....[5]....
        /*0158*/ 	.word	0x00000600
        /*015c*/ 	.word	0x000000ff
        /*0160*/ 	.word	0x00000040
        /*0164*/ 	.short	0x0100
        /*0166*/ 	.byte	0x05
	.zero		1


	//   ....[6]....
        /*0168*/ 	.word	0x00000610
        /*016c*/ 	.word	0x000000ff
        /*0170*/ 	.word	0x00000018
        /*0174*/ 	.short	0x0100
        /*0176*/ 	.byte	0x05
	.zero		1


	//   ....[7]....
        /*0178*/ 	.word	0x00000620
        /*017c*/ 	.word	0x000000ff
        /*0180*/ 	.word	0x00000048
        /*0184*/ 	.short	0x0100
        /*0186*/ 	.byte	0x05
	.zero		1


	//   ....[8]....
        /*0188*/ 	.word	0x00000630
        /*018c*/ 	.word	0x000000ff
        /*0190*/ 	.word	0x00000020
        /*0194*/ 	.short	0x0100
        /*0196*/ 	.byte	0x05
	.zero		1


	//   ....[9]....
        /*0198*/ 	.word	0x00000640
        /*019c*/ 	.word	0x000000ff
        /*01a0*/ 	.word	0x00000050
        /*01a4*/ 	.short	0x0100
        /*01a6*/ 	.byte	0x05
	.zero		1


	//   ....[10]....
        /*01a8*/ 	.word	0x00000650
        /*01ac*/ 	.word	0x000000ff
        /*01b0*/ 	.word	0x00000028
        /*01b4*/ 	.short	0x0100
        /*01b6*/ 	.byte	0x05
	.zero		1


	//   ....[11]....
        /*01b8*/ 	.word	0x00000660
        /*01bc*/ 	.word	0x000000ff
        /*01c0*/ 	.word	0x00000058
        /*01c4*/ 	.short	0x0100
        /*01c6*/ 	.byte	0x05
	.zero		1


	//   ....[12]....
        /*01c8*/ 	.word	0x00000790
        /*01cc*/ 	.word	0x000000ff
        /*01d0*/ 	.word	0x00000060
        /*01d4*/ 	.short	0x0100
        /*01d6*/ 	.byte	0x07
	.zero		1


	//   ....[13]....
        /*01d8*/ 	.word	0x000007a0
        /*01dc*/ 	.word	0x000000ff
        /*01e0*/ 	.word	0x00000080
        /*01e4*/ 	.short	0x0100
        /*01e6*/ 	.byte	0x07
	.zero		1


	//   ....[14]....
        /*01e8*/ 	.word	0x000007b0
        /*01ec*/ 	.word	0x000000ff
        /*01f0*/ 	.word	0x00000068
        /*01f4*/ 	.short	0x0100
        /*01f6*/ 	.byte	0x07
	.zero		1


	//   ....[15]....
        /*01f8*/ 	.word	0x000007c0
        /*01fc*/ 	.word	0x000000ff
        /*0200*/ 	.word	0x00000088
        /*0204*/ 	.short	0x0100
        /*0206*/ 	.byte	0x07
	.zero		1


	//   ....[16]....
        /*0208*/ 	.word	0x000007d0
        /*020c*/ 	.word	0x000000ff
        /*0210*/ 	.word	0x00000070
        /*0214*/ 	.short	0x0100
        /*0216*/ 	.byte	0x07
	.zero		1


	//   ....[17]....
        /*0218*/ 	.word	0x000007e0
        /*021c*/ 	.word	0x000000ff
        /*0220*/ 	.word	0x00000090
        /*0224*/ 	.short	0x0100
        /*0226*/ 	.byte	0x07
	.zero		1


	//   ....[18]....
        /*0228*/ 	.word	0x000007f0
        /*022c*/ 	.word	0x000000ff
        /*0230*/ 	.word	0x00000078
        /*0234*/ 	.short	0x0100
        /*0236*/ 	.byte	0x07
	.zero		1


	//   ....[19]....
        /*0238*/ 	.word	0x00000800
        /*023c*/ 	.word	0x000000ff
        /*0240*/ 	.word	0x00000098
        /*0244*/ 	.short	0x0100
        /*0246*/ 	.byte	0x07
	.zero		1


	//   ....[20]....
        /*0248*/ 	.word	0x000008f0
        /*024c*/ 	.word	0x000000ff
        /*0250*/ 	.word	0x000000a0
        /*0254*/ 	.short	0x0100
        /*0256*/ 	.byte	0x05
	.zero		1


	//   ....[21]....
        /*0258*/ 	.word	0x00000900
        /*025c*/ 	.word	0x000000ff
        /*0260*/ 	.word	0x000000a8
        /*0264*/ 	.short	0x0100
        /*0266*/ 	.byte	0x05
	.zero		1


	//   ....[22]....
        /*0268*/ 	.word	0x00000a40
        /*026c*/ 	.word	0x000000ff
        /*0270*/ 	.word	0x000000b0
        /*0274*/ 	.short	0x0100
        /*0276*/ 	.byte	0x05
	.zero		1


	//   ....[23]....
        /*0278*/ 	.word	0x00000a50
        /*027c*/ 	.word	0x000000ff
        /*0280*/ 	.word	0x000000c0
        /*0284*/ 	.short	0x0100
        /*0286*/ 	.byte	0x05
	.zero		1


	//   ....[24]....
        /*0288*/ 	.word	0x00000a60
        /*028c*/ 	.word	0x000000ff
        /*0290*/ 	.word	0x000000b8
        /*0294*/ 	.short	0x0100
        /*0296*/ 	.byte	0x05
	.zero		1


	//   ....[25]....
        /*0298*/ 	.word	0x00000a70
        /*029c*/ 	.word	0x000000ff
        /*02a0*/ 	.word	0x000000c8
        /*02a4*/ 	.short	0x0100
        /*02a6*/ 	.byte	0x05
	.zero		1


	//   ....[26]....
        /*02a8*/ 	.word	0x00000ba0
        /*02ac*/ 	.word	0x000000ff
        /*02b0*/ 	.word	0x000000d0
        /*02b4*/ 	.short	0x0100
        /*02b6*/ 	.byte	0x07
	.zero		1


	//   ....[27]....
        /*02b8*/ 	.word	0x00000bb0
        /*02bc*/ 	.word	0x000000ff
        /*02c0*/ 	.word	0x000000f0
        /*02c4*/ 	.short	0x0100
        /*02c6*/ 	.byte	0x07
	.zero		1


	//   ....[28]....
        /*02c8*/ 	.word	0x00000bc0
        /*02cc*/ 	.word	0x000000ff
        /*02d0*/ 	.word	0x000000d8
        /*02d4*/ 	.short	0x0100
        /*02d6*/ 	.byte	0x07
	.zero		1


	//   ....[29]....
        /*02d8*/ 	.word	0x00000bd0
        /*02dc*/ 	.word	0x000000ff
        /*02e0*/ 	.word	0x000000f8
        /*02e4*/ 	.short	0x0100
        /*02e6*/ 	.byte	0x07
	.zero		1


	//   ....[30]....
        /*02e8*/ 	.word	0x00000be0
        /*02ec*/ 	.word	0x000000ff
        /*02f0*/ 	.word	0x000000e0
        /*02f4*/ 	.short	0x0100
        /*02f6*/ 	.byte	0x07
	.zero		1


	//   ....[31]....
        /*02f8*/ 	.word	0x00000bf0
        /*02fc*/ 	.word	0x000000ff
        /*0300*/ 	.word	0x00000100
        /*0304*/ 	.short	0x0100
        /*0306*/ 	.byte	0x07
	.zero		1


	//   ....[32]....
        /*0308*/ 	.word	0x00000c00
        /*030c*/ 	.word	0x000000ff
        /*0310*/ 	.word	0x000000e8
        /*0314*/ 	.short	0x0100
        /*0316*/ 	.byte	0x07
	.zero		1


	//   ....[33]....
        /*0318*/ 	.word	0x00000c10
        /*031c*/ 	.word	0x000000ff
        /*0320*/ 	.word	0x00000108
        /*0324*/ 	.short	0x0100
        /*0326*/ 	.byte	0x07
	.zero		1


	//   ....[34]....
        /*0328*/ 	.word	0x00000d00
        /*032c*/ 	.word	0x000000ff
        /*0330*/ 	.word	0x00000110
        /*0334*/ 	.short	0x0100
        /*0336*/ 	.byte	0x05
	.zero		1


	//   ....[35]....
        /*0338*/ 	.word	0x00000d10
        /*033c*/ 	.word	0x000000ff
        /*0340*/ 	.word	0x00000120
        /*0344*/ 	.short	0x0100
        /*0346*/ 	.byte	0x05
	.zero		1


	//   ....[36]....
        /*0348*/ 	.word	0x00000d20
        /*034c*/ 	.word	0x000000ff
        /*0350*/ 	.word	0x00000118
        /*0354*/ 	.short	0x0100
        /*0356*/ 	.byte	0x05
	.zero		1


	//   ....[37]....
        /*0358*/ 	.word	0x00000d30
        /*035c*/ 	.word	0x000000ff
        /*0360*/ 	.word	0x00000128
        /*0364*/ 	.short	0x0100
        /*0366*/ 	.byte	0x05
	.zero		1


	//   ....[38]....
        /*0368*/ 	.word	0x00001600
        /*036c*/ 	.word	0x00000002
        /*0370*/ 	.word	0x00000120
        /*0374*/ 	.short	0x010a
        /*0376*/ 	.byte	0xff
	.zero		1


	//   ....[39]....
        /*0378*/ 	.word	0x00001630
        /*037c*/ 	.word	0x00000002
        /*0380*/ 	.word	0x00000110
        /*0384*/ 	.short	0x0101
        /*0386*/ 	.byte	0xff
	.zero		1


	//   ....[40]....
        /*0388*/ 	.word	0x00001700
        /*038c*/ 	.word	0x000000ff
        /*0390*/ 	.word	0x00000030
        /*0394*/ 	.short	0x010a
        /*0396*/ 	.byte	0x08
	.zero		1


	//   ....[41]....
        /*0398*/ 	.word	0x000017c0
        /*039c*/ 	.word	0x000000ff
        /*03a0*/ 	.word	0x00000030
        /*03a4*/ 	.short	0x010a
        /*03a6*/ 	.byte	0x21
	.zero		1


	//   ....[42]....
        /*03a8*/ 	.word	0x00001920
        /*03ac*/ 	.word	0x000000ff
        /*03b0*/ 	.word	0x00000030
        /*03b4*/ 	.short	0x010a
        /*03b6*/ 	.byte	0x08
	.zero		1


	//   ....[43]....
        /*03b8*/ 	.word	0x00001ab0
        /*03bc*/ 	.word	0x000000ff
        /*03c0*/ 	.word	0x000000a8
        /*03c4*/ 	.short	0x0101
        /*03c6*/ 	.byte	0x04
	.zero		1


	//   ....[44]....
        /*03c8*/ 	.word	0x00001ad0
        /*03cc*/ 	.word	0x000000ff
        /*03d0*/ 	.word	0x00000030
        /*03d4*/ 	.short	0x010a
        /*03d6*/ 	.byte	0x08
	.zero		1


	//   ....[45]....
        /*03d8*/ 	.word	0x00001b70
        /*03dc*/ 	.word	0x000000ff
        /*03e0*/ 	.word	0x00000030
        /*03e4*/ 	.short	0x010a
        /*03e6*/ 	.byte	0x21
	.zero		1


	//   ....[46]....
        /*03e8*/ 	.word	0x00001cd0
        /*03ec*/ 	.word	0x000000ff
        /*03f0*/ 	.word	0x00000030
        /*03f4*/ 	.short	0x010a
        /*03f6*/ 	.byte	0x08
	.zero		1


	//   ....[47]....
        /*03f8*/ 	.word	0x00001e70
        /*03fc*/ 	.word	0x00000002
        /*0400*/ 	.word	0x000000b0
        /*0404*/ 	.short	0x010a
        /*0406*/ 	.byte	0xff
	.zero		1


	//   ....[48]....
        /*0408*/ 	.word	0x00001f30
        /*040c*/ 	.word	0x00000002
        /*0410*/ 	.word	0x00000000
        /*0414*/ 	.short	0x0101
        /*0416*/ 	.byte	0xff
	.zero		1


	//   ....[49]....
        /*0418*/ 	.word	0x00002490
        /*041c*/ 	.word	0x000000ff
        /*0420*/ 	.word	0x00000000
        /*0424*/ 	.short	0x010a
        /*0426*/ 	.byte	0x05
	.zero		1


	//   ....[50]....
        /*0428*/ 	.word	0x00002520
        /*042c*/ 	.word	0x000000ff
        /*0430*/ 	.word	0x00000000
        /*0434*/ 	.short	0x010a
        /*0436*/ 	.byte	0x05
	.zero		1


	//   ....[51]....
        /*0438*/ 	.word	0x000025b0
        /*043c*/ 	.word	0x000000ff
        /*0440*/ 	.word	0x00000000
        /*0444*/ 	.short	0x010a
        /*0446*/ 	.byte	0x05
	.zero		1


	//   ....[52]....
        /*0448*/ 	.word	0x00002640
        /*044c*/ 	.word	0x000000ff
        /*0450*/ 	.word	0x00000000
        /*0454*/ 	.short	0x010a
        /*0456*/ 	.byte	0x05
	.zero		1


	//   ....[53]....
        /*0458*/ 	.word	0x000026d0
        /*045c*/ 	.word	0x000000ff
        /*0460*/ 	.word	0x00000000
        /*0464*/ 	.short	0x010a
        /*0466*/ 	.byte	0x05
	.zero		1


	//   ....[54]....
        /*0468*/ 	.word	0x00002770
        /*046c*/ 	.word	0x00000000
        /*0470*/ 	.word	0x00000000
        /*0474*/ 	.short	0x010a
        /*0476*/ 	.byte	0xff
	.zero		1


	//   ....[55]....
        /*0478*/ 	.word	0x00002890
        /*047c*/ 	.word	0x00000000
        /*0480*/ 	.word	0x00000110
        /*0484*/ 	.short	0x010a
        /*0486*/ 	.byte	0xff
	.zero		1


	//   ....[56]....
        /*0488*/ 	.word	0x00002900
        /*048c*/ 	.word	0x00000000
        /*0490*/ 	.word	0x00000000
        /*0494*/ 	.short	0x0101
        /*0496*/ 	.byte	0xff
	.zero		1


	//   ....[57]....
        /*0498*/ 	.word	0x00002920
        /*049c*/ 	.word	0x000000ff
        /*04a0*/ 	.word	0x000000c0
        /*04a4*/ 	.short	0x010a
        /*04a6*/ 	.byte	0x05
	.zero		1


	//   ....[58]....
        /*04a8*/ 	.word	0x00002a40
        /*04ac*/ 	.word	0x00000000
        /*04b0*/ 	.word	0x000000b0
        /*04b4*/ 	.short	0x010a
        /*04b6*/ 	.byte	0xff
	.zero		1


	//   ....[59]....
        /*04b8*/ 	.word	0x00002b40
        /*04bc*/ 	.word	0x00000000
        /*04c0*/ 	.word	0x00000000
        /*04c4*/ 	.short	0x0101
        /*04c6*/ 	.byte	0xff
	.zero		1


	//   ....[60]....
        /*04c8*/ 	.word	0x00002bd0
        /*04cc*/ 	.word	0x000000ff
        /*04d0*/ 	.word	0x000000c0
        /*04d4*/ 	.short	0x0106
        /*04d6*/ 	.byte	0x05
	.zero		1


	//   ....[61]....
        /*04d8*/ 	.word	0x00002bf0
        /*04dc*/ 	.word	0x000000ff
        /*04e0*/ 	.word	0x000000c0
        /*04e4*/ 	.short	0x010a
        /*04e6*/ 	.byte	0x05
	.zero		1


	//   ....[62]....
        /*04e8*/ 	.word	0x00002c80
        /*04ec*/ 	.word	0x000000ff
        /*04f0*/ 	.word	0x000000c0
        /*04f4*/ 	.short	0x0106
        /*04f6*/ 	.byte	0x04
	.zero		1


	//   ....[63]....
        /*04f8*/ 	.word	0x00002cc0
        /*04fc*/ 	.word	0x00000000
        /*0500*/ 	.word	0x000000c0
        /*0504*/ 	.short	0x010a
        /*0506*/ 	.byte	0xff
	.zero		1


	//   ....[64]....
        /*0508*/ 	.word	0x00003200
        /*050c*/ 	.word	0x00000000
        /*0510*/ 	.word	0x000000b0
        /*0514*/ 	.short	0x010a
        /*0516*/ 	.byte	0xff
	.zero		1


	//   ....[65]....
        /*0518*/ 	.word	0x00003310
        /*051c*/ 	.word	0x00000003
        /*0520*/ 	.word	0x00000000
        /*0524*/ 	.short	0x0101
        /*0526*/ 	.byte	0xff
	.zero		1


	//   ....[66]....
        /*0528*/ 	.word	0x00003320
        /*052c*/ 	.word	0x000000ff
        /*0530*/ 	.word	0x00000000
        /*0534*/ 	.short	0x010a
        /*0536*/ 	.byte	0x06
	.zero		1


	//   ....[67]....
        /*0538*/ 	.word	0x00003340
        /*053c*/ 	.word	0x000000ff
        /*0540*/ 	.word	0x000000f0
        /*0544*/ 	.short	0x010a
        /*0546*/ 	.byte	0x07
	.zero		1


	//   ....[68]....
        /*0548*/ 	.word	0x00003410
        /*054c*/ 	.word	0x000000ff
        /*0550*/ 	.word	0x00000000
        /*0554*/ 	.short	0x010a
        /*0556*/ 	.byte	0x06
	.zero		1


	//   ....[69]....
        /*0558*/ 	.word	0x00003540
        /*055c*/ 	.word	0x000000ff
        /*0560*/ 	.word	0x00000000
        /*0564*/ 	.short	0x010a
        /*0566*/ 	.byte	0x1a
	.zero		1


	//   ....[70]....
        /*0568*/ 	.word	0x000037e0
        /*056c*/ 	.word	0x000000ff
        /*0570*/ 	.word	0x00000000
        /*0574*/ 	.short	0x010a
        /*0576*/ 	.byte	0x06
	.zero		1


	//   ....[71]....
        /*0578*/ 	.word	0x00003870
        /*057c*/ 	.word	0x000000ff
        /*0580*/ 	.word	0x00000000
        /*0584*/ 	.short	0x010a
        /*0586*/ 	.byte	0x06
	.zero		1


	//   ....[72]....
        /*0588*/ 	.word	0x00003900
        /*058c*/ 	.word	0x000000ff
        /*0590*/ 	.word	0x00000000
        /*0594*/ 	.short	0x010a
        /*0596*/ 	.byte	0x06
	.zero		1


	//   ....[73]....
        /*0598*/ 	.word	0x00003990
        /*059c*/ 	.word	0x000000ff
        /*05a0*/ 	.word	0x00000000
        /*05a4*/ 	.short	0x010a
        /*05a6*/ 	.byte	0x07
	.zero		1


	//   ....[74]....
        /*05a8*/ 	.word	0x00003e10
        /*05ac*/ 	.word	0x00000000
        /*05b0*/ 	.word	0x000000b0
        /*05b4*/ 	.short	0x010a
        /*05b6*/ 	.byte	0xff
	.zero		1


	//   ....[75]....
        /*05b8*/ 	.word	0x00003ed0
        /*05bc*/ 	.word	0x00000000
        /*05c0*/ 	.word	0x00000000
        /*05c4*/ 	.short	0x0101
        /*05c6*/ 	.byte	0xff
	.zero		1


	//   ....[76]....
        /*05c8*/ 	.word	0x000041f0
        /*05cc*/ 	.word	0x000000ff
        /*05d0*/ 	.word	0x000000a8
        /*05d4*/ 	.short	0x010a
        /*05d6*/ 	.byte	0x07
	.zero		1


	//   ....[77]....
        /*05d8*/ 	.word	0x000043e0
        /*05dc*/ 	.word	0x000000ff
        /*05e0*/ 	.word	0x00000080
        /*05e4*/ 	.short	0x010a
        /*05e6*/ 	.byte	0x07
	.zero		1


	//   ....[78]....
        /*05e8*/ 	.word	0x00004550
        /*05ec*/ 	.word	0x000000ff
        /*05f0*/ 	.word	0x00000060
        /*05f4*/ 	.short	0x010b
        /*05f6*/ 	.byte	0x07
	.zero		1


	//   ....[79]....
        /*05f8*/ 	.word	0x00004560
        /*05fc*/ 	.word	0x000000ff
        /*0600*/ 	.word	0x00000000
        /*0604*/ 	.short	0x0101
        /*0606*/ 	.byte	0x08
	.zero		1


	//   ....[80]....
        /*0608*/ 	.word	0x00004570
        /*060c*/ 	.word	0x000000ff
        /*0610*/ 	.word	0x00000088
        /*0614*/ 	.short	0x010a
        /*0616*/ 	.byte	0x07
	.zero		1


	//   ....[81]....
        /*0618*/ 	.word	0x000046c0
        /*061c*/ 	.word	0x000000ff
        /*0620*/ 	.word	0x00000068
        /*0624*/ 	.short	0x010b
        /*0626*/ 	.byte	0x07
	.zero		1


	//   ....[82]....
        /*0628*/ 	.word	0x000046d0
        /*062c*/ 	.word	0x000000ff
        /*0630*/ 	.word	0x00000000
        /*0634*/ 	.short	0x0101
        /*0636*/ 	.byte	0x08
	.zero		1


	//   ....[83]....
        /*0638*/ 	.word	0x000046e0
        /*063c*/ 	.word	0x000000ff
        /*0640*/ 	.word	0x00000090
        /*0644*/ 	.short	0x010a
        /*0646*/ 	.byte	0x07
	.zero		1


	//   ....[84]....
        /*0648*/ 	.word	0x00004860
        /*064c*/ 	.word	0x000000ff
        /*0650*/ 	.word	0x00000070
        /*0654*/ 	.short	0x010b
        /*0656*/ 	.byte	0x07
	.zero		1


	//   ....[85]....
        /*0658*/ 	.word	0x000048a0
        /*065c*/ 	.word	0x000000ff
        /*0660*/ 	.word	0x00000000
        /*0664*/ 	.short	0x0101
        /*0666*/ 	.byte	0x08
	.zero		1


	//   ....[86]....
        /*0668*/ 	.word	0x000048e0
        /*066c*/ 	.word	0x000000ff
        /*0670*/ 	.word	0x00000098
        /*0674*/ 	.short	0x010a
        /*0676*/ 	.byte	0x07
	.zero		1


	//   ....[87]....
        /*0678*/ 	.word	0x00004b20
        /*067c*/ 	.word	0x000000ff
        /*0680*/ 	.word	0x00000078
        /*0684*/ 	.short	0x010b
        /*0686*/ 	.byte	0x07
	.zero		1


	//   ....[88]....
        /*0688*/ 	.word	0x00004b40
        /*068c*/ 	.word	0x000000ff
        /*0690*/ 	.word	0x00000000
        /*0694*/ 	.short	0x0101
        /*0696*/ 	.byte	0x0d
	.zero		1


	//   ....[89]....
        /*0698*/ 	.word	0x00004b70
        /*069c*/ 	.word	0x000000ff
        /*06a0*/ 	.word	0x00000080
        /*06a4*/ 	.short	0x010a
        /*06a6*/ 	.byte	0x07
	.zero		1


	//   ....[90]....
        /*06a8*/ 	.word	0x00004b90
        /*06ac*/ 	.word	0x000000ff
        /*06b0*/ 	.word	0x00000088
        /*06b4*/ 	.short	0x010a
        /*06b6*/ 	.byte	0x07
	.zero		1


	//   ....[91]....
        /*06b8*/ 	.word	0x00004bb0
        /*06bc*/ 	.word	0x000000ff
        /*06c0*/ 	.word	0x00000090
        /*06c4*/ 	.short	0x010a
        /*06c6*/ 	.byte	0x07
	.zero		1


	//   ....[92]....
        /*06c8*/ 	.word	0x00004bf0
        /*06cc*/ 	.word	0x00000000
        /*06d0*/ 	.word	0x00000098
        /*06d4*/ 	.short	0x010a
        /*06d6*/ 	.byte	0xff
	.zero		1


	//   ....[93]....
        /*06d8*/ 	.word	0x00004f20
        /*06dc*/ 	.word	0x00000000
        /*06e0*/ 	.word	0x000000b0
        /*06e4*/ 	.short	0x010a
        /*06e6*/ 	.byte	0xff
	.zero		1


	//   ....[94]....
        /*06e8*/ 	.word	0x00005030
        /*06ec*/ 	.word	0x00000000
        /*06f0*/ 	.word	0x00000000
        /*06f4*/ 	.short	0x0101
        /*06f6*/ 	.byte	0xff
	.zero		1


	//   ....[95]....
        /*06f8*/ 	.word	0x00005a80
        /*06fc*/ 	.word	0x000000ff
        /*0700*/ 	.word	0x00000060
        /*0704*/ 	.short	0x010a
        /*0706*/ 	.byte	0x30
	.zero		1


	//   ....[96]....
        /*0708*/ 	.word	0x00005ac0
        /*070c*/ 	.word	0x00000040
        /*0710*/ 	.word	0x000000d0
        /*0714*/ 	.short	0x010a
        /*0716*/ 	.byte	0xff
	.zero		1


	//   ....[97]....
        /*0718*/ 	.word	0x00005bb0
        /*071c*/ 	.word	0x000000ff
        /*0720*/ 	.word	0x00000060
        /*0724*/ 	.short	0x010a
        /*0726*/ 	.byte	0x30
	.zero		1


	//   ....[98]....
        /*0728*/ 	.word	0x00005ca0
        /*072c*/ 	.word	0x00000040
        /*0730*/ 	.word	0x000000d0
        /*0734*/ 	.short	0x010a
        /*0736*/ 	.byte	0xff
	.zero		1


	//   ....[99]....
        /*0738*/ 	.word	0x00006770
        /*073c*/ 	.word	0x00000000
        /*0740*/ 	.word	0x00000000
        /*0744*/ 	.short	0x0101
        /*0746*/ 	.byte	0xff
	.zero		1


	//   ....[100]....
        /*0748*/ 	.word	0x00006780
        /*074c*/ 	.word	0x00000002
        /*0750*/ 	.word	0x00000060
        /*0754*/ 	.short	0x010a
        /*0756*/ 	.byte	0xff
	.zero		1


	//   ....[101]....
        /*0758*/ 	.word	0x00006860
        /*075c*/ 	.word	0x00000002
        /*0760*/ 	.word	0x00000060
        /*0764*/ 	.short	0x010a
        /*0766*/ 	.byte	0xff
	.zero		1


	//   ....[102]....
        /*0768*/ 	.word	0x000073c0
        /*076c*/ 	.word	0x00000048
        /*0770*/ 	.word	0x00000000
        /*0774*/ 	.short	0x0101
        /*0776*/ 	.byte	0xff
	.zero		1


	//   ....[103]....
        /*0778*/ 	.word	0x000073e0
        /*077c*/ 	.word	0x00000000
        /*0780*/ 	.word	0x00000060
        /*0784*/ 	.short	0x010a
        /*0786*/ 	.byte	0xff
	.zero		1


	//   ....[104]....
        /*0788*/ 	.word	0x000074b0
        /*078c*/ 	.word	0x00000000
        /*0790*/ 	.word	0x00000060
        /*0794*/ 	.short	0x010a
        /*0796*/ 	.byte	0xff
	.zero		1


	//   ....[105]....
        /*0798*/ 	.word	0x00008010
        /*079c*/ 	.word	0x00000048
        /*07a0*/ 	.word	0x00000000
        /*07a4*/ 	.short	0x0101
        /*07a6*/ 	.byte	0xff
	.zero		1


	//   ....[106]....
        /*07a8*/ 	.word	0x00008030
        /*07ac*/ 	.word	0x00000000
        /*07b0*/ 	.word	0x00000060
        /*07b4*/ 	.short	0x010a
        /*07b6*/ 	.byte	0xff
	.zero		1


	//   ....[107]....
        /*07b8*/ 	.word	0x00008100
        /*07bc*/ 	.word	0x00000000
        /*07c0*/ 	.word	0x00000060
        /*07c4*/ 	.short	0x010a
        /*07c6*/ 	.byte	0xff
	.zero		1


	//   ....[108]....
        /*07c8*/ 	.word	0x00008440
        /*07cc*/ 	.word	0x000000ff
        /*07d0*/ 	.word	0x00000000
        /*07d4*/ 	.short	0x0101
        /*07d6*/ 	.byte	0x05
	.zero		1


	//   ....[109]....
        /*07d8*/ 	.word	0x00008cc0
        /*07dc*/ 	.word	0x00000000
        /*07e0*/ 	.word	0x00000000
        /*07e4*/ 	.short	0x0101
        /*07e6*/ 	.byte	0xff
	.zero		1


	//   ....[110]....
        /*07e8*/ 	.word	0x00008f30
        /*07ec*/ 	.word	0x000000ff
        /*07f0*/ 	.word	0x00000000
        /*07f4*/ 	.short	0x0101
        /*07f6*/ 	.byte	0x04
	.zero		1


	//   ....[111]....
        /*07f8*/ 	.word	0x00008f50
        /*07fc*/ 	.word	0x00000002
        /*0800*/ 	.word	0x00000120
        /*0804*/ 	.short	0x010a
        /*0806*/ 	.byte	0xff
	.zero		1


	//   ....[112]....
        /*0808*/ 	.word	0x00008fb0
        /*080c*/ 	.word	0x00000002
        /*0810*/ 	.word	0x00000030
        /*0814*/ 	.short	0x010a
        /*0816*/ 	.byte	0xff
	.zero		1


	//   ....[113]....
        /*0818*/ 	.word	0x00009010
        /*081c*/ 	.word	0x00000002
        /*0820*/ 	.word	0x00000030
        /*0824*/ 	.short	0x010a
        /*0826*/ 	.byte	0xff
	.zero		1


	//   ....[114]....
        /*0828*/ 	.word	0x00009060
        /*082c*/ 	.word	0x00000002
        /*0830*/ 	.word	0x000000b0
        /*0834*/ 	.short	0x010a
        /*0836*/ 	.byte	0xff
	.zero		1


	//   ....[115]....
        /*0838*/ 	.word	0x000090c0
        /*083c*/ 	.word	0x00000000
        /*0840*/ 	.word	0x00000000
        /*0844*/ 	.short	0x010a
        /*0846*/ 	.byte	0xff
	.zero		1


	//   ....[116]....
        /*0848*/ 	.word	0x00009120
        /*084c*/ 	.word	0x00000000
        /*0850*/ 	.word	0x00000000
        /*0854*/ 	.short	0x010a
        /*0856*/ 	.byte	0xff
	.zero		1


	//   ....[117]....
        /*0858*/ 	.word	0x00009180
        /*085c*/ 	.word	0x00000000
        /*0860*/ 	.word	0x00000000
        /*0864*/ 	.short	0x010a
        /*0866*/ 	.byte	0xff
	.zero		1


	//   ....[118]....
        /*0868*/ 	.word	0x000091e0
        /*086c*/ 	.word	0x00000000
        /*0870*/ 	.word	0x00000000
        /*0874*/ 	.short	0x010a
        /*0876*/ 	.byte	0xff
	.zero		1


	//   ....[119]....
        /*0878*/ 	.word	0x00009240
        /*087c*/ 	.word	0x00000000
        /*0880*/ 	.word	0x00000000
        /*0884*/ 	.short	0x010a
        /*0886*/ 	.byte	0xff
	.zero		1


	//   ....[120]....
        /*0888*/ 	.word	0x00009290
        /*088c*/ 	.word	0x00000000
        /*0890*/ 	.word	0x00000110
        /*0894*/ 	.short	0x010a
        /*0896*/ 	.byte	0xff
	.zero		1


	//   ....[121]....
        /*0898*/ 	.word	0x000092f0
        /*089c*/ 	.word	0x00000000
        /*08a0*/ 	.word	0x000000c0
        /*08a4*/ 	.short	0x010a
        /*08a6*/ 	.byte	0xff
	.zero		1


	//   ....[122]....
        /*08a8*/ 	.word	0x00009340
        /*08ac*/ 	.word	0x00000000
        /*08b0*/ 	.word	0x000000b0
        /*08b4*/ 	.short	0x010a
        /*08b6*/ 	.byte	0xff
	.zero		1


	//   ....[123]....
        /*08b8*/ 	.word	0x000093a0
        /*08bc*/ 	.word	0x00000000
        /*08c0*/ 	.word	0x000000c0
        /*08c4*/ 	.short	0x010a
        /*08c6*/ 	.byte	0xff
	.zero		1


	//   ....[124]....
        /*08c8*/ 	.word	0x000093f0
        /*08cc*/ 	.word	0x00000000
        /*08d0*/ 	.word	0x000000b0
        /*08d4*/ 	.short	0x010a
        /*08d6*/ 	.byte	0xff
	.zero		1


	//   ....[125]....
        /*08d8*/ 	.word	0x00009450
        /*08dc*/ 	.word	0x00000002
        /*08e0*/ 	.word	0x000000f0
        /*08e4*/ 	.short	0x010a
        /*08e6*/ 	.byte	0xff
	.zero		1


	//   ....[126]....
        /*08e8*/ 	.word	0x000094b0
        /*08ec*/ 	.word	0x00000000
        /*08f0*/ 	.word	0x00000000
        /*08f4*/ 	.short	0x010a
        /*08f6*/ 	.byte	0xff
	.zero		1


	//   ....[127]....
        /*08f8*/ 	.word	0x00009510
        /*08fc*/ 	.word	0x00000000
        /*0900*/ 	.word	0x00000000
        /*0904*/ 	.short	0x010a
        /*0906*/ 	.byte	0xff
	.zero		1


	//   ....[128]....
        /*0908*/ 	.word	0x00009570
        /*090c*/ 	.word	0x00000000
        /*0910*/ 	.word	0x00000000
        /*0914*/ 	.short	0x010a
        /*0916*/ 	.byte	0xff
	.zero		1


	//   ....[129]....
        /*0918*/ 	.word	0x000095d0
        /*091c*/ 	.word	0x00000000
        /*0920*/ 	.word	0x00000000
        /*0924*/ 	.short	0x010a
        /*0926*/ 	.byte	0xff
	.zero		1


	//   ....[130]....
        /*0928*/ 	.word	0x00009630
        /*092c*/ 	.word	0x00000000
        /*0930*/ 	.word	0x00000000
        /*0934*/ 	.short	0x010a
        /*0936*/ 	.byte	0xff
	.zero		1


	//   ....[131]....
        /*0938*/ 	.word	0x00009680
        /*093c*/ 	.word	0x00000000
        /*0940*/ 	.word	0x000000b0
        /*0944*/ 	.short	0x010a
        /*0946*/ 	.byte	0xff
	.zero		1


	//   ....[132]....
        /*0948*/ 	.word	0x000096e0
        /*094c*/ 	.word	0x00000000
        /*0950*/ 	.word	0x000000a8
        /*0954*/ 	.short	0x010a
        /*0956*/ 	.byte	0xff
	.zero		1


	//   ....[133]....
        /*0958*/ 	.word	0x00009740
        /*095c*/ 	.word	0x00000000
        /*0960*/ 	.word	0x00000080
        /*0964*/ 	.short	0x010a
        /*0966*/ 	.byte	0xff
	.zero		1


	//   ....[134]....
        /*0968*/ 	.word	0x000097a0
        /*096c*/ 	.word	0x00000000
        /*0970*/ 	.word	0x00000088
        /*0974*/ 	.short	0x010a
        /*0976*/ 	.byte	0xff
	.zero		1


	//   ....[135]....
        /*0978*/ 	.word	0x00009800
        /*097c*/ 	.word	0x00000000
        /*0980*/ 	.word	0x00000090
        /*0984*/ 	.short	0x010a
        /*0986*/ 	.byte	0xff
	.zero		1


	//   ....[136]....
        /*0988*/ 	.word	0x00009860
        /*098c*/ 	.word	0x00000000
        /*0990*/ 	.word	0x00000098
        /*0994*/ 	.short	0x010a
        /*0996*/ 	.byte	0xff
	.zero		1


	//   ....[137]....
        /*0998*/ 	.word	0x000098c0
        /*099c*/ 	.word	0x00000000
        /*09a0*/ 	.word	0x00000080
        /*09a4*/ 	.short	0x010a
        /*09a6*/ 	.byte	0xff
	.zero		1


	//   ....[138]....
        /*09a8*/ 	.word	0x00009920
        /*09ac*/ 	.word	0x00000000
        /*09b0*/ 	.word	0x00000088
        /*09b4*/ 	.short	0x010a
        /*09b6*/ 	.byte	0xff
	.zero		1


	//   ....[139]....
        /*09b8*/ 	.word	0x00009980
        /*09bc*/ 	.word	0x00000000
        /*09c0*/ 	.word	0x00000090
        /*09c4*/ 	.short	0x010a
        /*09c6*/ 	.byte	0xff
	.zero		1


	//   ....[140]....
        /*09c8*/ 	.word	0x000099d0
        /*09cc*/ 	.word	0x00000000
        /*09d0*/ 	.word	0x000000b0
        /*09d4*/ 	.short	0x010a
        /*09d6*/ 	.byte	0xff
	.zero		1


	//   ....[141]....
        /*09d8*/ 	.word	0x00009a30
        /*09dc*/ 	.word	0x00000002
        /*09e0*/ 	.word	0x00000060
        /*09e4*/ 	.short	0x010a
        /*09e6*/ 	.byte	0xff
	.zero		1


	//   ....[142]....
        /*09e8*/ 	.word	0x00009a80
        /*09ec*/ 	.word	0x00000040
        /*09f0*/ 	.word	0x000000d0
        /*09f4*/ 	.short	0x010a
        /*09f6*/ 	.byte	0xff
	.zero		1


	//   ....[143]....
        /*09f8*/ 	.word	0x00009ad0
        /*09fc*/ 	.word	0x00000002
        /*0a00*/ 	.word	0x00000060
        /*0a04*/ 	.short	0x010a
        /*0a06*/ 	.byte	0xff
	.zero		1


	//   ....[144]....
        /*0a08*/ 	.word	0x00009b20
        /*0a0c*/ 	.word	0x00000000
        /*0a10*/ 	.word	0x00000060
        /*0a14*/ 	.short	0x010a
        /*0a16*/ 	.byte	0xff
	.zero		1


	//   ....[145]....
        /*0a18*/ 	.word	0x00009b70
        /*0a1c*/ 	.word	0x00000000
        /*0a20*/ 	.word	0x00000060
        /*0a24*/ 	.short	0x010a
        /*0a26*/ 	.byte	0xff
	.zero		1


	//----- nvinfo : EIATTR_NUM_MBARRIERS
	.align		4
.L_47:
        /*0a28*/ 	.byte	0x03, 0x38
        /*0a2a*/ 	.short	0x0026


	//----- nvinfo : EIATTR_EXIT_INSTR_OFFSETS
	.align		4
        /*0a2c*/ 	.byte	0x04, 0x1c
        /*0a2e*/ 	.short	(.L_49 - .L_48)


	//   ....[0]....
.L_48:
        /*0a30*/ 	.word	0x000027a0


	//   ....[1]....
        /*0a34*/ 	.word	0x00002c90


	//   ....[2]....
        /*0a38*/ 	.word	0x00002cf0


	//   ....[3]....
        /*0a3c*/ 	.word	0x00003bf0


	//   ....[4]....
        /*0a40*/ 	.word	0x00004c20


	//   ....[5]....
        /*0a44*/ 	.word	0x00004c60


	//   ....[6]....
        /*0a48*/ 	.word	0x00008e20


	//   ....[7]....
        /*0a4c*/ 	.word	0x00008ea0


	//   ....[8]....
        /*0a50*/ 	.word	0x00008ed0


	//   ....[9]....
        /*0a54*/ 	.word	0x00008f40


	//----- nvinfo : EIATTR_MAX_THREADS
	.align		4
.L_49:
        /*0a58*/ 	.byte	0x04, 0x05
        /*0a5a*/ 	.short	(.L_51 - .L_50)
.L_50:
        /*0a5c*/ 	.word	0x00000100
        /*0a60*/ 	.word	0x00000001
        /*0a64*/ 	.word	0x00000001


	//----- nvinfo : EIATTR_CRS_STACK_SIZE
	.align		4
.L_51:
        /*0a68*/ 	.byte	0x04, 0x1e
        /*0a6a*/ 	.short	(.L_53 - .L_52)
.L_52:
        /*0a6c*/ 	.word	0x00000000


	//----- nvinfo : EIATTR_CBANK_PARAM_SIZE
	.align		4
.L_53:
        /*0a70*/ 	.byte	0x03, 0x19
        /*0a72*/ 	.short	0x0800


	//----- nvinfo : EIATTR_PARAM_CBANK
	.align		4
        /*0a74*/ 	.byte	0x04, 0x0a
        /*0a76*/ 	.short	(.L_55 - .L_54)
	.align		4
.L_54:
        /*0a78*/ 	.word	index@(.nv.constant0._ZN7cutlass13device_kernelINS_4gemm6kernel13GemmUniversalIN4cute5tupleIJiiiiEEENS1_10collective13CollectiveMmaINS1_35MainloopSm100TmaUmmaWarpSpecializedILi6ELi2ELi4ENS5_IJNS4_1CILi1EEESB_SB_EEEEENS5_IJNSA_ILi128EEESE_NSA_ILi64EEEEEENS_6half_tENS5_IJSB_llEEESH_SI_NS4_8TiledMMAINS4_8MMA_AtomIJNS4_20SM100_MMA_F16BF16_SSISH_SH_fLi128ELi128ELNS4_4UMMA5MajorE1ELSN_1ELNSM_7ScaleInE0ELSO_0EEEEEENS4_6LayoutISC_NS5_IJNSA_ILi0EEESS_SS_EEEEENS5_IJNS4_10UnderscoreESV_SV_EEEEENS4_13SM90_TMA_LOADENS4_14ComposedLayoutINS4_7SwizzleILi3ELi4ELi3EEENS4_18smem_ptr_flag_bitsILi16EEENSR_INS5_IJSF_NSA_ILi8EEEEEENS5_IJSB_SF_EEEEEEEvNS4_8identityESY_S18_vS19_EENS_8epilogue10collective18CollectiveEpilogueINS1B_23Sm100TmaWarpSpecializedILi4ELi2ELi32ELb1ELb0EEEJSG_NS5_IJNSR_ISE_SB_EENSR_INSA_ILi32EEESB_EEEEESH_NS5_IJlSB_lEEESH_S1K_NS1B_6fusion15FusionCallbacksIS1F_NS1L_17LinearCombinationISH_fSH_fLNS_15FloatRoundStyleE2EEESG_S1J_JEEENS4_5SM1004TMEM4LOAD26SM100_TMEM_LOAD_32dp32b32xESY_NSZ_INS10_ILi2ELi4ELi3EEES13_NSR_INS5_IJS14_S1H_EEENS5_IJS1H_SB_EEEEEEENS4_39AutoVectorizingCopyWithAssumedAlignmentILi128EEENS4_14SM90_TMA_STOREES1Z_S21_S21_EEEvvEEEEvNT_6ParamsE)
        /*0a7c*/ 	.short	0x0380
        /*0a7e*/ 	.short	0x0800


	//----- nvinfo : EIATTR_SW_WAR
	.align		4
.L_55:
        /*0a80*/ 	.byte	0x04, 0x36
        /*0a82*/ 	.short	(.L_57 - .L_56)
.L_56:
        /*0a84*/ 	.word	0x00000008
.L_57:


//--------------------- .nv.callgraph             --------------------------
	.section	.nv.callgraph,"",@"SHT_CUDA_CALLGRAPH"
	.align	4
	.sectionentsize	8
	.align		4
        /*0000*/ 	.word	0x00000000
	.align		4
        /*0004*/ 	.word	0xffffffff
	.align		4
        /*0008*/ 	.word	index@(_ZN7cutlass13device_kernelINS_4gemm6kernel13GemmUniversalIN4cute5tupleIJiiiiEEENS1_10collective13CollectiveMmaINS1_35MainloopSm100TmaUmmaWarpSpecializedILi6ELi2ELi4ENS5_IJNS4_1CILi1EEESB_SB_EEEEENS5_IJNSA_ILi128EEESE_NSA_ILi64EEEEEENS_6half_tENS5_IJSB_llEEESH_SI_NS4_8TiledMMAINS4_8MMA_AtomIJNS4_20SM100_MMA_F16BF16_SSISH_SH_fLi128ELi128ELNS4_4UMMA5MajorE1ELSN_1ELNSM_7ScaleInE0ELSO_0EEEEEENS4_6LayoutISC_NS5_IJNSA_ILi0EEESS_SS_EEEEENS5_IJNS4_10UnderscoreESV_SV_EEEEENS4_13SM90_TMA_LOADENS4_14ComposedLayoutINS4_7SwizzleILi3ELi4ELi3EEENS4_18smem_ptr_flag_bitsILi16EEENSR_INS5_IJSF_NSA_ILi8EEEEEENS5_IJSB_SF_EEEEEEEvNS4_8identityESY_S18_vS19_EENS_8epilogue10collective18CollectiveEpilogueINS1B_23Sm100TmaWarpSpecializedILi4ELi2ELi32ELb1ELb0EEEJSG_NS5_IJNSR_ISE_SB_EENSR_INSA_ILi32EEESB_EEEEESH_NS5_IJlSB_lEEESH_S1K_NS1B_6fusion15FusionCallbacksIS1F_NS1L_17LinearCombinationISH_fSH_fLNS_15FloatRoundStyleE2EEESG_S1J_JEEENS4_5SM1004TMEM4LOAD26SM100_TMEM_LOAD_32dp32b32xESY_NSZ_INS10_ILi2ELi4ELi3EEES13_NSR_INS5_IJS14_S1H_EEENS5_IJS1H_SB_EEEEEEENS4_39AutoVectorizingCopyWithAssumedAlignmentILi128EEENS4_14SM90_TMA_STOREES1Z_S21_S21_EEEvvEEEEvNT_6ParamsE)
	.align		4
        /*000c*/ 	.word	index@(__assertfail)
	.align		4
        /*0010*/ 	.word	0x00000000
	.align		4
        /*0014*/ 	.word	0xfffffffe
	.align		4
        /*0018*/ 	.word	0x00000000
	.align		4
        /*001c*/ 	.word	0xfffffffd
	.align		4
        /*0020*/ 	.word	0x00000000
	.align		4
        /*0024*/ 	.word	0xfffffffc


//--------------------- .nv.constant4             --------------------------
	.section	.nv.constant4,"a",@progbits
	.align	8
	.align		8
.nv.constant4:
        /*0000*/ 	.dword	__assertfail
	.align		8
        /*0008*/ 	.dword	__unnamed_1
	.align		8
        /*0010*/ 	.dword	__unnamed_2
	.align		8
        /*0018*/ 	.dword	_ZN40_INTERNAL_31f115c9_4_k_cu_d06e8e20_397924cuda3std3__45__cpo5beginE
	.align		8
        /*0020*/ 	.dword	_ZN40_INTERNAL_31f115c9_4_k_cu_d06e8e20_397924cuda3std3__45__cpo3endE
	.align		8
        /*0028*/ 	.dword	_ZN40_INTERNAL_31f115c9_4_k_cu_d06e8e20_397924cuda3std3__45__cpo6cbeginE
	.align		8
        /*0030*/ 	.dword	_ZN40_INTERNAL_31f115c9_4_k_cu_d06e8e20_397924cuda3std3__45__cpo4cendE
	.align		8
        /*0038*/ 	.dword	_ZN40_INTERNAL_31f115c9_4_k_cu_d06e8e20_397924cuda3std3__442_GLOBAL__N__31f115c9_4_k_cu_d06e8e20_397926ignoreE
	.align		8
        /*0040*/ 	.dword	_ZN40_INTERNAL_31f115c9_4_k_cu_d06e8e20_397924cuda3std3__419piecewise_constructE
	.align		8
        /*0048*/ 	.dword	_ZN40_INTERNAL_31f115c9_4_k_cu_d06e8e20_397924cuda3std3__48in_placeE
	.align		8
        /*0050*/ 	.dword	_ZN40_INTERNAL_31f115c9_4_k_cu_d06e8e20_397924cuda3std6ranges3__45__cpo4swapE
	.align		8
        /*0058*/ 	.dword	_ZN40_INTERNAL_31f115c9_4_k_cu_d06e8e20_397924cuda3std6ranges3__45__cpo9iter_moveE
	.align		8
        /*0060*/ 	.dword	_ZN40_INTERNAL_31f115c9_4_k_cu_d06e8e20_397924cute7productE
	.align		8
        /*0068*/ 	.dword	_ZN40_INTERNAL_31f115c9_4_k_cu_d06e8e20_397924cute1_E
	.align		8
        /*0070*/ 	.dword	$str$25
	.align		8
        /*0078*/ 	.dword	$str$26
	.align		8
        /*0080*/ 	.dword	$str$27
	.align		8
        /*0088*/ 	.dword	$str$28


//--------------------- .text._ZN7cutlass13device_kernelINS_4gemm6kernel13GemmUniversalIN4cute5tupleIJiiiiEEENS1_10collective13CollectiveMmaINS1_35MainloopSm100TmaUmmaWarpSpecializedILi6ELi2ELi4ENS5_IJNS4_1CILi1EEESB_SB_EEEEENS5_IJNSA_ILi128EEESE_NSA_ILi64EEEEEENS_6half_tENS5_IJSB_llEEESH_SI_NS4_8TiledMMAINS4_8MMA_AtomIJNS4_20SM100_MMA_F16BF16_SSISH_SH_fLi128ELi128ELNS4_4UMMA5MajorE1ELSN_1ELNSM_7ScaleInE0ELSO_0EEEEEENS4_6LayoutISC_NS5_IJNSA_ILi0EEESS_SS_EEEEENS5_IJNS4_10UnderscoreESV_SV_EEEEENS4_13SM90_TMA_LOADENS4_14ComposedLayoutINS4_7SwizzleILi3ELi4ELi3EEENS4_18smem_ptr_flag_bitsILi16EEENSR_INS5_IJSF_NSA_ILi8EEEEEENS5_IJSB_SF_EEEEEEEvNS4_8identityESY_S18_vS19_EENS_8epilogue10collective18CollectiveEpilogueINS1B_23Sm100TmaWarpSpecializedILi4ELi2ELi32ELb1ELb0EEEJSG_NS5_IJNSR_ISE_SB_EENSR_INSA_ILi32EEESB_EEEEESH_NS5_IJlSB_lEEESH_S1K_NS1B_6fusion15FusionCallbacksIS1F_NS1L_17LinearCombinationISH_fSH_fLNS_15FloatRoundStyleE2EEESG_S1J_JEEENS4_5SM1004TMEM4LOAD26SM100_TMEM_LOAD_32dp32b32xESY_NSZ_INS10_ILi2ELi4ELi3EEES13_NSR_INS5_IJS14_S1H_EEENS5_IJS1H_SB_EEEEEEENS4_39AutoVectorizingCopyWithAssumedAlignmentILi128EEENS4_14SM90_TMA_STOREES1Z_S21_S21_EEEvvEEEEvNT_6ParamsE --------------------------
	.section	.text._ZN7cutlass13device_kernelINS_4gemm6kernel13GemmUniversalIN4cute5tupleIJiiiiEEENS1_10collective13CollectiveMmaINS1_35MainloopSm100TmaUmmaWarpSpecializedILi6ELi2ELi4ENS5_IJNS4_1CILi1EEESB_SB_EEEEENS5_IJNSA_ILi128EEESE_NSA_ILi64EEEEEENS_6half_tENS5_IJSB_llEEESH_SI_NS4_8TiledMMAINS4_8MMA_AtomIJNS4_20SM100_MMA_F16BF16_SSISH_SH_fLi128ELi128ELNS4_4UMMA5MajorE1ELSN_1ELNSM_7ScaleInE0ELSO_0EEEEEENS4_6LayoutISC_NS5_IJNSA_ILi0EEESS_SS_EEEEENS5_IJNS4_10UnderscoreESV_SV_EEEEENS4_13SM90_TMA_LOADENS4_14ComposedLayoutINS4_7SwizzleILi3ELi4ELi3EEENS4_18smem_ptr_flag_bitsILi16EEENSR_INS5_IJSF_NSA_ILi8EEEEEENS5_IJSB_SF_EEEEEEEvNS4_8identityESY_S18_vS19_EENS_8epilogue10collective18CollectiveEpilogueINS1B_23Sm100TmaWarpSpecializedILi4ELi2ELi32ELb1ELb0EEEJSG_NS5_IJNSR_ISE_SB_EENSR_INSA_ILi32EEESB_EEEEESH_NS5_IJlSB_lEEESH_S1K_NS1B_6fusion15FusionCallbacksIS1F_NS1L_17LinearCombinationISH_fSH_fLNS_15FloatRoundStyleE2EEESG_S1J_JEEENS4_5SM1004TMEM4LOAD26SM100_TMEM_LOAD_32dp32b32xESY_NSZ_INS10_ILi2ELi4ELi3EEES13_NSR_INS5_IJS14_S1H_EEENS5_IJS1H_SB_EEEEEEENS4_39AutoVectorizingCopyWithAssumedAlignmentILi128EEENS4_14SM90_TMA_STOREES1Z_S21_S21_EEEvvEEEEvNT_6ParamsE,"ax",@progbits
	.align	128
.text._ZN7cutlass13device_kernelINS_4gemm6kernel13GemmUniversalIN4cute5tupleIJiiiiEEENS1_10collective13CollectiveMmaINS1_35MainloopSm100TmaUmmaWarpSpecializedILi6ELi2ELi4ENS5_IJNS4_1CILi1EEESB_SB_EEEEENS5_IJNSA_ILi128EEESE_NSA_ILi64EEEEEENS_6half_tENS5_IJSB_llEEESH_SI_NS4_8TiledMMAINS4_8MMA_AtomIJNS4_20SM100_MMA_F16BF16_SSISH_SH_fLi128ELi128ELNS4_4UMMA5MajorE1ELSN_1ELNSM_7ScaleInE0ELSO_0EEEEEENS4_6LayoutISC_NS5_IJNSA_ILi0EEESS_SS_EEEEENS5_IJNS4_10UnderscoreESV_SV_EEEEENS4_13SM90_TMA_LOADENS4_14ComposedLayoutINS4_7SwizzleILi3ELi4ELi3EEENS4_18smem_ptr_flag_bitsILi16EEENSR_INS5_IJSF_NSA_ILi8EEEEEENS5_IJSB_SF_EEEEEEEvNS4_8identityESY_S18_vS19_EENS_8epilogue10collective18CollectiveEpilogueINS1B_23Sm100TmaWarpSpecializedILi4ELi2ELi32ELb1ELb0EEEJSG_NS5_IJNSR_ISE_SB_EENSR_INSA_ILi32EEESB_EEEEESH_NS5_IJlSB_lEEESH_S1K_NS1B_6fusion15FusionCallbacksIS1F_NS1L_17LinearCombinationISH_fSH_fLNS_15FloatRoundStyleE2EEESG_S1J_JEEENS4_5SM1004TMEM4LOAD26SM100_TMEM_LOAD_32dp32b32xESY_NSZ_INS10_ILi2ELi4ELi3EEES13_NSR_INS5_IJS14_S1H_EEENS5_IJS1H_SB_EEEEEEENS4_39AutoVectorizingCopyWithAssumedAlignmentILi128EEENS4_14SM90_TMA_STOREES1Z_S21_S21_EEEvvEEEEvNT_6ParamsE:
        .type           _ZN7cutlass13device_kernelINS_4gemm6kernel13GemmUniversalIN4cute5tupleIJiiiiEEENS1_10collective13CollectiveMmaINS1_35MainloopSm100TmaUmmaWarpSpecializedILi6ELi2ELi4ENS5_IJNS4_1CILi1EEESB_SB_EEEEENS5_IJNSA_ILi128EEESE_NSA_ILi64EEEEEENS_6half_tENS5_IJSB_llEEESH_SI_NS4_8TiledMMAINS4_8MMA_AtomIJNS4_20SM100_MMA_F16BF16_SSISH_SH_fLi128ELi128ELNS4_4UMMA5MajorE1ELSN_1ELNSM_7ScaleInE0ELSO_0EEEEEENS4_6LayoutISC_NS5_IJNSA_ILi0EEESS_SS_EEEEENS5_IJNS4_10UnderscoreESV_SV_EEEEENS4_13SM90_TMA_LOADENS4_14ComposedLayoutINS4_7SwizzleILi3ELi4ELi3EEENS4_18smem_ptr_flag_bitsILi16EEENSR_INS5_IJSF_NSA_ILi8EEEEEENS5_IJSB_SF_EEEEEEEvNS4_8identityESY_S18_vS19_EENS_8epilogue10collective18CollectiveEpilogueINS1B_23Sm100TmaWarpSpecializedILi4ELi2ELi32ELb1ELb0EEEJSG_NS5_IJNSR_ISE_SB_EENSR_INSA_ILi32EEESB_EEEEESH_NS5_IJlSB_lEEESH_S1K_NS1B_6fusion15FusionCallbacksIS1F_NS1L_17LinearCombinationISH_fSH_fLNS_15FloatRoundStyleE2EEESG_S1J_JEEENS4_5SM1004TMEM4LOAD26SM100_TMEM_LOAD_32dp32b32xESY_NSZ_INS10_ILi2ELi4ELi3EEES13_NSR_INS5_IJS14_S1H_EEENS5_IJS1H_SB_EEEEEEENS4_39AutoVectorizingCopyWithAssumedAlignmentILi128EEENS4_14SM90_TMA_STOREES1Z_S21_S21_EEEvvEEEEvNT_6ParamsE,@function
        .size           _ZN7cutlass13device_kernelINS_4gemm6kernel13GemmUniversalIN4cute5tupleIJiiiiEEENS1_10collective13CollectiveMmaINS1_35MainloopSm100TmaUmmaWarpSpecializedILi6ELi2ELi4ENS5_IJNS4_1CILi1EEESB_SB_EEEEENS5_IJNSA_ILi128EEESE_NSA_ILi64EEEEEENS_6half_tENS5_IJSB_llEEESH_SI_NS4_8TiledMMAINS4_8MMA_AtomIJNS4_20SM100_MMA_F16BF16_SSISH_SH_fLi128ELi128ELNS4_4UMMA5MajorE1ELSN_1ELNSM_7ScaleInE0ELSO_0EEEEEENS4_6LayoutISC_NS5_IJNSA_ILi0EEESS_SS_EEEEENS5_IJNS4_10UnderscoreESV_SV_EEEEENS4_13SM90_TMA_LOADENS4_14ComposedLayoutINS4_7SwizzleILi3ELi4ELi3EEENS4_18smem_ptr_flag_bitsILi16EEENSR_INS5_IJSF_NSA_ILi8EEEEEENS5_IJSB_SF_EEEEEEEvNS4_8identityESY_S18_vS19_EENS_8epilogue10collective18CollectiveEpilogueINS1B_23Sm100TmaWarpSpecializedILi4ELi2ELi32ELb1ELb0EEEJSG_NS5_IJNSR_ISE_SB_EENSR_INSA_ILi32EEESB_EEEEESH_NS5_IJlSB_lEEESH_S1K_NS1B_6fusion15FusionCallbacksIS1F_NS1L_17LinearCombinationISH_fSH_fLNS_15FloatRoundStyleE2EEESG_S1J_JEEENS4_5SM1004TMEM4LOAD26SM100_TMEM_LOAD_32dp32b32xESY_NSZ_INS10_ILi2ELi4ELi3EEES13_NSR_INS5_IJS14_S1H_EEENS5_IJS1H_SB_EEEEEEENS4_39AutoVectorizingCopyWithAssumedAlignmentILi128EEENS4_14SM90_TMA_STOREES1Z_S21_S21_EEEvvEEEEvNT_6ParamsE,(.L_x_182 - _ZN7cutlass13device_kernelINS_4gemm6kernel13GemmUniversalIN4cute5tupleIJiiiiEEENS1_10collective13CollectiveMmaINS1_35MainloopSm100TmaUmmaWarpSpecializedILi6ELi2ELi4ENS5_IJNS4_1CILi1EEESB_SB_EEEEENS5_IJNSA_ILi128EEESE_NSA_ILi64EEEEEENS_6half_tENS5_IJSB_llEEESH_SI_NS4_8TiledMMAINS4_8MMA_AtomIJNS4_20SM100_MMA_F16BF16_SSISH_SH_fLi128ELi128ELNS4_4UMMA5MajorE1ELSN_1ELNSM_7ScaleInE0ELSO_0EEEEEENS4_6LayoutISC_NS5_IJNSA_ILi0EEESS_SS_EEEEENS5_IJNS4_10UnderscoreESV_SV_EEEEENS4_13SM90_TMA_LOADENS4_14ComposedLayoutINS4_7SwizzleILi3ELi4ELi3EEENS4_18smem_ptr_flag_bitsILi16EEENSR_INS5_IJSF_NSA_ILi8EEEEEENS5_IJSB_SF_EEEEEEEvNS4_8identityESY_S18_vS19_EENS_8epilogue10collective18CollectiveEpilogueINS1B_23Sm100TmaWarpSpecializedILi4ELi2ELi32ELb1ELb0EEEJSG_NS5_IJNSR_ISE_SB_EENSR_INSA_ILi32EEESB_EEEEESH_NS5_IJlSB_lEEESH_S1K_NS1B_6fusion15FusionCallbacksIS1F_NS1L_17LinearCombinationISH_fSH_fLNS_15FloatRoundStyleE2EEESG_S1J_JEEENS4_5SM1004TMEM4LOAD26SM100_TMEM_LOAD_32dp32b32xESY_NSZ_INS10_ILi2ELi4ELi3EEES13_NSR_INS5_IJS14_S1H_EEENS5_IJS1H_SB_EEEEEEENS4_39AutoVectorizingCopyWithAssumedAlignmentILi128EEENS4_14SM90_TMA_STOREES1Z_S21_S21_EEEvvEEEEvNT_6ParamsE)
        .other          _ZN7cutlass13device_kernelINS_4gemm6kernel13GemmUniversalIN4cute5tupleIJiiiiEEENS1_10collective13CollectiveMmaINS1_35MainloopSm100TmaUmmaWarpSpecializedILi6ELi2ELi4ENS5_IJNS4_1CILi1EEESB_SB_EEEEENS5_IJNSA_ILi128EEESE_NSA_ILi64EEEEEENS_6half_tENS5_IJSB_llEEESH_SI_NS4_8TiledMMAINS4_8MMA_AtomIJNS4_20SM100_MMA_F16BF16_SSISH_SH_fLi128ELi128ELNS4_4UMMA5MajorE1ELSN_1ELNSM_7ScaleInE0ELSO_0EEEEEENS4_6LayoutISC_NS5_IJNSA_ILi0EEESS_SS_EEEEENS5_IJNS4_10UnderscoreESV_SV_EEEEENS4_13SM90_TMA_LOADENS4_14ComposedLayoutINS4_7SwizzleILi3ELi4ELi3EEENS4_18smem_ptr_flag_bitsILi16EEENSR_INS5_IJSF_NSA_ILi8EEEEEENS5_IJSB_SF_EEEEEEEvNS4_8identityESY_S18_vS19_EENS_8epilogue10collective18CollectiveEpilogueINS1B_23Sm100TmaWarpSpecializedILi4ELi2ELi32ELb1ELb0EEEJSG_NS5_IJNSR_ISE_SB_EENSR_INSA_ILi32EEESB_EEEEESH_NS5_IJlSB_lEEESH_S1K_NS1B_6fusion15FusionCallbacksIS1F_NS1L_17LinearCombinationISH_fSH_fLNS_15FloatRoundStyleE2EEESG_S1J_JEEENS4_5SM1004TMEM4LOAD26SM100_TMEM_LOAD_32dp32b32xESY_NSZ_INS10_ILi2ELi4ELi3EEES13_NSR_INS5_IJS14_S1H_EEENS5_IJS1H_SB_EEEEEEENS4_39AutoVectorizingCopyWithAssumedAlignmentILi128EEENS4_14SM90_TMA_STOREES1Z_S21_S21_EEEvvEEEEvNT_6ParamsE,@"STO_CUDA_ENTRY STV_DEFAULT"
_ZN7cutlass13device_kernelINS_4gemm6kernel13GemmUniversalIN4cute5tupleIJiiiiEEENS1_10collective13CollectiveMmaINS1_35MainloopSm100TmaUmmaWarpSpecializedILi6ELi2ELi4ENS5_IJNS4_1CILi1EEESB_SB_EEEEENS5_IJNSA_ILi128EEESE_NSA_ILi64EEEEEENS_6half_tENS5_IJSB_llEEESH_SI_NS4_8TiledMMAINS4_8MMA_AtomIJNS4_20SM100_MMA_F16BF16_SSISH_SH_fLi128ELi128ELNS4_4UMMA5MajorE1ELSN_1ELNSM_7ScaleInE0ELSO_0EEEEEENS4_6LayoutISC_NS5_IJNSA_ILi0EEESS_SS_EEEEENS5_IJNS4_10UnderscoreESV_SV_EEEEENS4_13SM90_TMA_LOADENS4_14ComposedLayoutINS4_7SwizzleILi3ELi4ELi3EEENS4_18smem_ptr_flag_bitsILi16EEENSR_INS5_IJSF_NSA_ILi8EEEEEENS5_IJSB_SF_EEEEEEEvNS4_8identityESY_S18_vS19_EENS_8epilogue10collective18CollectiveEpilogueINS1B_23Sm100TmaWarpSpecializedILi4ELi2ELi32ELb1ELb0EEEJSG_NS5_IJNSR_ISE_SB_EENSR_INSA_ILi32EEESB_EEEEESH_NS5_IJlSB_lEEESH_S1K_NS1B_6fusion15FusionCallbacksIS1F_NS1L_17LinearCombinationISH_fSH_fLNS_15FloatRoundStyleE2EEESG_S1J_JEEENS4_5SM1004TMEM4LOAD26SM100_TMEM_LOAD_32dp32b32xESY_NSZ_INS10_ILi2ELi4ELi3EEES13_NSR_INS5_IJS14_S1H_EEENS5_IJS1H_SB_EEEEEEENS4_39AutoVectorizingCopyWithAssumedAlignmentILi128EEENS4_14SM90_TMA_STOREES1Z_S21_S21_EEEvvEEEEvNT_6ParamsE:
[----:B------:R-:W1:Y:S01]  /*0000*/  LDC R1, c[0x0][0x37c] ;  /* 0x0000df00ff017b82 */ /* 0x000e620000000800 */
[----:B------:R-:W2:Y:S01]  /*0010*/  S2R R101, SR_TID.X ;  /* 0x0000000000657919 */ /* 0x000ea20000002100 */
[----:B------:R-:W3:Y:S01]  /*0020*/  LDCU.64 UR4, c[0x0][0x890] ;  /* 0x00011200ff0477ac */ /* 0x000ee20008000a00 */
[----:B------:R-:W-:Y:S02]  /*0030*/  PRMT R88, RZ, 0x7610, R88 ;  /* 0x00007610ff587816 */ /* 0x000fe40000000058 */
[----:B------:R-:W-:Y:S01]  /*0040*/  ELECT P5, URZ, PT ;  /* 0x0000000000ff782f */ /* 0x000fe200038a0000 */
[----:B------:R-:W4:Y:S01]  /*0050*/  LDCU.64 UR46, c[0x0][0x358] ;  /* 0x00006b00ff2e77ac */ /* 0x000f220008000a00 */
[----:B---3--:R-:W-:-:S04]  /*0060*/  UISETP.NE.U32.AND UP0, UPT, UR4, URZ, UPT ;  /* 0x000000ff0400728c */ /* 0x008fc8000bf05070 */
[----:B------:R-:W-:Y:S01]  /*0070*/  UISETP.NE.AND.EX UP0, UPT, UR5, URZ, UPT, UP0 ;  /* 0x000000ff0500728c */ /* 0x000fe2000bf05300 */
[----:B--2---:R-:W-:-:S05]  /*0080*/  SHF.R.U32.HI R92, RZ, 0x5, R101 ;  /* 0x00000005ff5c7819 */ /* 0x004fca0000011665 */
[----:B------:R-:W2:Y:S02]  /*0090*/  SHFL.IDX PT, R0, R92, RZ, 0x1f ;  /* 0x00001fff5c007589 */ /* 0x000ea400000e0000 */
[----:B--2---:R-:W-:Y:S01]  /*00a0*/  R2UR UR8, R0 ;  /* 0x00000000000872ca */ /* 0x004fe200000e0000 */
[----:B-1--4-:R-:W-:-:S14]  /*00b0*/  BRA.U UP0, `(.L_x_0) ;  /* 0x00000001002c7547 */ /* 0x012fdc000b800000 */
[----:B------:R-:W1:Y:S02]  /*00c0*/  LDCU.64 UR6, c[0x0][0x888] ;  /* 0x00011100ff0677ac */ /* 0x000e640008000a00 */
[----:B-1----:R-:W-:-:S04]  /*00d0*/  UISETP.NE.U32.AND UP0, UPT, UR6, URZ, UPT ;  /* 0x000000ff0600728c */ /* 0x002fc8000bf05070 */
[----:B------:R-:W-:-:S09]  /*00e0*/  UISETP.NE.AND.EX UP0, UPT, UR7, URZ, UPT, UP0 ;  /* 0x000000ff0700728c */ /* 0x000fd2000bf05300 */
[----:B------:R-:W-:Y:S05]  /*00f0*/  BRA.U !UP0, `(.L_x_1) ;  /* 0x0000000108107547 */ /* 0x000fea000b800000 */
[----:B------:R-:W1:Y:S02]  /*0100*/  LDC.64 R2, c[0x0][0x888] ;  /* 0x00022200ff027b82 */ /* 0x000e640000000a00 */
[----:B-1----:R1:W5:Y:S01]  /*0110*/  LDG.E R49, desc[UR46][R2.64] ;  /* 0x0000002e02317981 */ /* 0x002362000c1e1900 */
[----:B------:R-:W-:Y:S01]  /*0120*/  HFMA2 R88, -RZ, RZ, 0, 5.9604644775390625e-08 ;  /* 0x00000001ff587431 */ /* 0x000fe200000001ff */
[----:B------:R-:W-:Y:S05]  /*0130*/  BRA `(.L_x_0) ;  /* 0x00000000000c7947 */ /* 0x000fea0003800000 */
.L_x_1:
[----:B------:R-:W1:Y:S01]  /*0140*/  LDCU UR6, c[0x0][0x880] ;  /* 0x00011000ff0677ac */ /* 0x000e620008000800 */
[----:B------:R-:W-:Y:S01]  /*0150*/  HFMA2 R88, -RZ, RZ, 0, 5.9604644775390625e-08 ;  /* 0x00000001ff587431 */ /* 0x000fe200000001ff */
[----:B-1----:R-:W-:-:S07]  /*0160*/  MOV R49, UR6 ;  /* 0x0000000600317c02 */ /* 0x002fce0008000f00 */
.L_x_0:
[----:B------:R-:W2:Y:S02]  /*0170*/  LDCU.64 UR6, c[0x0][0x8b0] ;  /* 0x00011600ff0677ac */ /* 0x000ea40008000a00 */
[----:B--2---:R-:W-:-:S04]  /*0180*/  UISETP.NE.U32.AND UP0, UPT, UR6, URZ, UPT ;  /* 0x000000ff0600728c */ /* 0x004fc8000bf05070 */
[----:B------:R-:W-:-:S09]  /*0190*/  UISETP.NE.AND.EX UP0, UPT, UR7, URZ, UPT, UP0 ;  /* 0x000000ff0700728c */ /* 0x000fd2000bf05300 */
[----:B------:R-:W-:Y:S05]  /*01a0*/  BRA.U UP0, `(.L_x_2) ;  /* 0x0000000100247547 */ /* 0x000fea000b800000 */
[----:B------:R-:W2:Y:S02]  /*01b0*/  LDCU.64 UR6, c[0x0][0x8a8] ;  /* 0x00011500ff0677ac */ /* 0x000ea40008000a00 */
[----:B--2---:R-:W-:-:S04]  /*01c0*/  UISETP.NE.U32.AND UP0, UPT, UR6, URZ, UPT ;  /* 0x000000ff0600728c */ /* 0x004fc8000bf05070 */
[----:B------:R-:W-:-:S09]  /*01d0*/  UISETP.NE.AND.EX UP0, UPT, UR7, URZ, UPT, UP0 ;  /* 0x000000ff0700728c */ /* 0x000fd2000bf05300 */
[----:B------:R-:W-:Y:S05]  /*01e0*/  BRA.U !UP0, `(.L_x_3) ;  /* 0x00000001080c7547 */ /* 0x000fea000b800000 */
[----:B-1----:R-:W1:Y:S02]  /*01f0*/  LDC.64 R2, c[0x0][0x8a8] ;  /* 0x00022a00ff027b82 */ /* 0x002e640000000a00 */
[----:B-1----:R2:W5:Y:S01]  /*0200*/  LDG.E R47, desc[UR46][R2.64] ;  /* 0x0000002e022f7981 */ /* 0x002562000c1e1900 */
[----:B------:R-:W-:Y:S05]  /*0210*/  BRA `(.L_x_2) ;  /* 0x0000000000087947 */ /* 0x000fea0003800000 */
.L_x_3:
[----:B------:R-:W2:Y:S02]  /*0220*/  LDCU UR6, c[0x0][0x8a0] ;  /* 0x00011400ff0677ac */ /* 0x000ea40008000800 */
[----:B--2---:R-:W-:Y:S02]  /*0230*/  MOV R47, UR6 ;  /* 0x00000006002f7c02 */ /* 0x004fe40008000f00 */
.L_x_2:
[----:B------:R-:W-:Y:S01]  /*0240*/  IMAD.U32 R0, RZ, RZ, UR8 ;  /* 0x00000008ff007e24 */ /* 0x000fe2000f8e00ff */
[----:B------:R-:W-:Y:S04]  /*0250*/  BSSY.RECONVERGENT B0, `(.L_x_4) ;  /* 0x000000c000007945 */ /* 0x000fe80003800200 */
[C---:B------:R-:W-:Y:S02]  /*0260*/  ISETP.NE.OR P1, PT, R0.reuse, 0x1, !P5 ;  /* 0x000000010000780c */ /* 0x040fe40006f25670 */
[----:B------:R-:W-:-:S11]  /*0270*/  ISETP.NE.OR P0, PT, R0, 0x3, !P5 ;  /* 0x000000030000780c */ /* 0x000fd60006f05670 */
[----:B------:R-:W-:Y:S05]  /*0280*/  @P1 BRA `(.L_x_5) ;  /* 0x0000000000201947 */ /* 0x000fea0003800000 */
[----:B------:R-:W3:Y:S02]  /*0290*/  LDCU.64 UR6, c[0x0][0x348] ;  /* 0x00006900ff0677ac */ /* 0x000ee40008000a00 */
[----:B---3--:R-:W-:Y:S02]  /*02a0*/  UIADD3 UR10, UP1, UPT, UR6, 0x80, URZ ;  /* 0x00000080060a7890 */ /* 0x008fe4000ff3e0ff */
[----:B------:R-:W-:Y:S02]  /*02b0*/  UIADD3 UR6, UP0, UPT, UR6, 0x180, URZ ;  /* 0x0000018006067890 */ /* 0x000fe4000ff1e0ff */
[----:B------:R-:W-:Y:S02]  /*02c0*/  UIADD3.X UR11, UPT, UPT, URZ, UR7, URZ, UP1, !UPT ;  /* 0x00000007ff0b7290 */ /* 0x000fe40008ffe4ff */
[----:B------:R-:W-:-:S07]  /*02d0*/  UIADD3.X UR7, UPT, UPT, URZ, UR7, URZ, UP0, !UPT ;  /* 0x00000007ff077290 */ /* 0x000fce00087fe4ff */
[----:B------:R3:W-:Y:S02]  /*02e0*/  UTMACCTL.PF [UR10] ;  /* 0x000000000a0079b9 */ /* 0x0007e40008040000 */
[----:B------:R3:W-:Y:S02]  /*02f0*/  UTMACCTL.PF [UR6] ;  /* 0x00000000060079b9 */ /* 0x0007e40008040000 */
[----:B---3--:R-:W-:Y:S01]  /*0300*/  NOP ;  /* 0x0000000000007918 */ /* 0x008fe20000000000 */
.L_x_5:
[----:B------:R-:W-:Y:S05]  /*0310*/  BSYNC.RECONVERGENT B0 ;  /* 0x0000000000007941 */ /* 0x000fea0003800200 */
.L_x_4:
[----:B------:R-:W-:Y:S04]  /*0320*/  BSSY.RECONVERGENT B0, `(.L_x_6) ;  /* 0x000000a000007945 */ /* 0x000fe80003800200 */
        /* <DEDUP_REMOVED lines=9> */
.L_x_7:
[----:B------:R-:W-:Y:S05]  /*03c0*/  BSYNC.RECONVERGENT B0 ;  /* 0x0000000000007941 */ /* 0x000fea0003800200 */
.L_x_6:
[----:B------:R-:W3:Y:S01]  /*03d0*/  LDCU.64 UR6, c[0x0][0x888] ;  /* 0x00011100ff0677ac */ /* 0x000ee20008000a00 */
[----:B------:R-:W-:Y:S02]  /*03e0*/  UISETP.EQ.U32.AND UP1, UPT, UR4, URZ, UPT ;  /* 0x000000ff0400728c */ /* 0x000fe4000bf22070 */
[----:B------:R-:W-:Y:S02]  /*03f0*/  UPLOP3.LUT UP2, UPT, UPT, UPT, UPT, 0x80, 0x8 ;  /* 0x000000000008789c */ /* 0x000fe40003f4f070 */
[----:B---3--:R-:W-:-:S04]  /*0400*/  UISETP.NE.U32.AND UP0, UPT, UR6, URZ, UPT ;  /* 0x000000ff0600728c */ /* 0x008fc8000bf05070 */
[----:B------:R-:W-:-:S04]  /*0410*/  UISETP.NE.AND.EX UP0, UPT, UR7, URZ, UPT, UP0 ;  /* 0x000000ff0700728c */ /* 0x000fc8000bf05300 */
[----:B------:R-:W-:-:S04]  /*0420*/  UISETP.EQ.OR.EX UP3, UPT, UR5, URZ, !UP0, UP1 ;  /* 0x000000ff0500728c */ /* 0x000fc8000c762710 */
[----:B------:R-:W-:-:S05]  /*0430*/  UP2UR UR50, UPR, URZ, 0x8 ;  /* 0x00000008ff327883 */ /* 0x000fca0008000000 */
[----:B------:R-:W-:Y:S07]  /*0440*/  BRA.U !UP3, `(.L_x_8) ;  /* 0x000000010b207547 */ /* 0x000fee000b800000 */
[----:B------:R-:W-:Y:S01]  /*0450*/  UISETP.NE.U32.AND UP2, UPT, UR4, URZ, UPT ;  /* 0x000000ff0400728c */ /* 0x000fe2000bf45070 */
[----:B-----5:R-:W-:Y:S01]  /*0460*/  FSETP.NEU.AND P0, PT, R49, RZ, PT ;  /* 0x000000ff3100720b */ /* 0x020fe20003f0d000 */
[----:B------:R-:W-:Y:S02]  /*0470*/  USEL UR4, URZ, 0xffffffff, UP0 ;  /* 0xffffffffff047887 */ /* 0x000fe40008000000 */
[----:B------:R-:W-:-:S10]  /*0480*/  UISETP.NE.AND.EX UP2, UPT, UR5, URZ, UPT, UP2 ;  /* 0x000000ff0500728c */ /* 0x000fd4000bf45320 */
[----:B------:R-:W-:Y:S01]  /*0490*/  VOTEU.ANY UP1, P0 ;  /* 0x0000000000ff7886 */ /* 0x000fe20000020100 */
[----:B------:R-:W-:-:S04]  /*04a0*/  @!UP2 USEL UR4, URZ, 0xffffffff, UP1 ;  /* 0xffffffffff04a887 */ /* 0x000fc80008800000 */
[----:B------:R-:W-:-:S04]  /*04b0*/  ULOP3.LUT UR4, UR4, 0x1, URZ, 0xc0, !UPT ;  /* 0x0000000104047892 */ /* 0x000fc8000f8ec0ff */
[----:B------:R-:W-:-:S11]  /*04c0*/  UISETP.NE.U32.AND UP2, UPT, UR4, 0x1, UPT ;  /* 0x000000010400788c */ /* 0x000fd6000bf45070 */
.L_x_8:
[----:B-12---:R-:W1:Y:S01]  /*04d0*/  SHFL.IDX PT, R2, R92, RZ, 0x1f ;  /* 0x00001fff5c027589 */ /* 0x006e6200000e0000 */
[----:B------:R-:W-:-:S04]  /*04e0*/  UISETP.NE.AND UP1, UPT, UR8, 0x2, UPT ;  /* 0x000000020800788c */ /* 0x000fc8000bf25270 */
[----:B------:R-:W-:Y:S01]  /*04f0*/  USEL UR6, URZ, 0x1, UP1 ;  /* 0x00000001ff067887 */ /* 0x000fe20008800000 */
[----:B-1----:R-:W-:-:S13]  /*0500*/  ISETP.NE.AND P0, PT, R2, RZ, PT ;  /* 0x000000ff0200720c */ /* 0x002fda0003f05270 */
[----:B------:R-:W-:Y:S05]  /*0510*/  @P0 BRA `(.L_x_9) ;  /* 0x0000000000580947 */ /* 0x000fea0003800000 */
[----:B------:R-:W1:Y:S01]  /*0520*/  S2UR UR5, SR_CgaCtaId ;  /* 0x00000000000579c3 */ /* 0x000e620000008800 */
[----:B------:R-:W-:Y:S01]  /*0530*/  UMOV UR7, 0x400 ;  /* 0x0000040000077882 */ /* 0x000fe20000000000 */
[----:B------:R-:W-:Y:S01]  /*0540*/  UMOV UR4, 0x1 ;  /* 0x0000000100047882 */ /* 0x000fe20000000000 */
[----:B------:R-:W-:Y:S01]  /*0550*/  ELECT P0, URZ, PT ;  /* 0x0000000000ff782f */ /* 0x000fe20003800000 */
[----:B------:R-:W-:-:S04]  /*0560*/  UIADD3 UR10, UPT, UPT, -UR4, 0x100000, URZ ;  /* 0x00100000040a7890 */ /* 0x000fc8000fffe1ff */
[----:B------:R-:W-:Y:S02]  /*0570*/  USHF.L.U32 UR11, UR10, 0xb, URZ ;  /* 0x0000000b0a0b7899 */ /* 0x000fe400080006ff */
[----:B------:R-:W-:Y:S02]  /*0580*/  USHF.L.U32 UR10, UR10, 0x1, URZ ;  /* 0x000000010a0a7899 */ /* 0x000fe400080006ff */
[----:B-1----:R-:W-:Y:S01]  /*0590*/  ULEA UR5, UR5, UR7, 0x18 ;  /* 0x0000000705057291 */ /* 0x002fe2000f8ec0ff */
[----:B------:R-:W1:Y:S11]  /*05a0*/  FENCE.VIEW.ASYNC.S ;  /* 0x00000000000073c6 */ /* 0x000e760000000000 */
[----:B-1----:R1:W2:Y:S01]  /*05b0*/  SYNCS.EXCH.64 URZ, [UR5], UR10 ;  /* 0x0000000a05ff75b2 */ /* 0x0022a20008000100 */
[----:B------:R1:W3:Y:S01]  /*05c0*/  SYNCS.EXCH.64 URZ, [UR5+0x30], UR10 ;  /* 0x0000300a05ff75b2 */ /* 0x0002e20008000100 */
[----:B------:R1:W4:Y:S01]  /*05d0*/  SYNCS.EXCH.64 URZ, [UR5+0x8], UR10 ;  /* 0x0000080a05ff75b2 */ /* 0x0003220008000100 */
[----:B------:R1:W1:Y:S01]  /*05e0*/  SYNCS.EXCH.64 URZ, [UR5+0x38], UR10 ;  /* 0x0000380a05ff75b2 */ /* 0x0002620008000100 */
        /* <DEDUP_REMOVED lines=8> */
[----:B------:R-:W-:Y:S01]  /*0670*/  NOP ;  /* 0x0000000000007918 */ /* 0x000fe20000000000 */
.L_x_9:
[----:B------:R-:W2:Y:S01]  /*0680*/  SHFL.IDX PT, R2, R92, RZ, 0x1f ;  /* 0x00001fff5c027589 */ /* 0x000ea200000e0000 */
[----:B------:R-:W-:Y:S01]  /*0690*/  NOP ;  /* 0x0000000000007918 */ /* 0x000fe20000000000 */
[----:B--2---:R-:W-:-:S13]  /*06a0*/  ISETP.NE.AND P0, PT, R2, 0x1, PT ;  /* 0x000000010200780c */ /* 0x004fda0003f05270 */
[----:B------:R-:W-:Y:S05]  /*06b0*/  @P0 BRA `(.L_x_10) ;  /* 0x0000000000580947 */ /* 0x000fea0003800000 */
[----:B------:R-:W2:Y:S01]  /*06c0*/  S2UR UR7, SR_CgaCtaId ;  /* 0x00000000000779c3 */ /* 0x000ea20000008800 */
[----:B------:R-:W-:Y:S01]  /*06d0*/  UMOV UR9, 0x400 ;  /* 0x0000040000097882 */ /* 0x000fe20000000000 */
[----:B-1----:R-:W-:Y:S01]  /*06e0*/  UMOV UR5, 0x20 ;  /* 0x0000002000057882 */ /* 0x002fe20000000000 */
[----:B------:R-:W-:Y:S01]  /*06f0*/  UMOV UR4, 0x80 ;  /* 0x0000008000047882 */ /* 0x000fe20000000000 */
[----:B------:R-:W-:-:S04]  /*0700*/  UIADD3 UR10, UPT, UPT, -UR5, 0x100000, URZ ;  /* 0x00100000050a7890 */ /* 0x000fc8000fffe1ff */
[----:B------:R-:W-:Y:S02]  /*0710*/  USHF.L.U32 UR11, UR10, 0xb, URZ ;  /* 0x0000000b0a0b7899 */ /* 0x000fe400080006ff */
[----:B------:R-:W-:Y:S02]  /*0720*/  USHF.L.U32 UR10, UR10, 0x1, URZ ;  /* 0x000000010a0a7899 */ /* 0x000fe400080006ff */
[----:B------:R-:W-:-:S04]  /*0730*/  UIADD3 UR4, UPT, UPT, -UR4, 0x100000, URZ ;  /* 0x0010000004047890 */ /* 0x000fc8000fffe1ff */
[----:B------:R-:W-:Y:S02]  /*0740*/  USHF.L.U32 UR5, UR4, 0xb, URZ ;  /* 0x0000000b04057899 */ /* 0x000fe400080006ff */
[----:B------:R-:W-:Y:S01]  /*0750*/  USHF.L.U32 UR4, UR4, 0x1, URZ ;  /* 0x0000000104047899 */ /* 0x000fe200080006ff */
[----:B------:R-:W-:Y:S01]  /*0760*/  ELECT P0, URZ, PT ;  /* 0x0000000000ff782f */ /* 0x000fe20003800000 */
[----:B--2---:R-:W-:Y:S01]  /*0770*/  ULEA UR7, UR7, UR9, 0x18 ;  /* 0x0000000907077291 */ /* 0x004fe2000f8ec0ff */
[----:B------:R-:W1:Y:S11]  /*0780*/  FENCE.VIEW.ASYNC.S ;  /* 0x00000000000073c6 */ /* 0x000e760000000000 */
[----:B-1----:R2:W1:Y:S01]  /*0790*/  SYNCS.EXCH.64 URZ, [UR7+0x60], UR10 ;  /* 0x0000600a07ff75b2 */ /* 0x0024620008000100 */
[----:B------:R2:W1:Y:S01]  /*07a0*/  SYNCS.EXCH.64 URZ, [UR7+0x80], UR4 ;  /* 0x0000800407ff75b2 */ /* 0x0004620008000100 */
[----:B------:R2:W1:Y:S01]  /*07b0*/  SYNCS.EXCH.64 URZ, [UR7+0x68], UR10 ;  /* 0x0000680a07ff75b2 */ /* 0x0004620008000100 */
[----:B------:R2:W1:Y:S01]  /*07c0*/  SYNCS.EXCH.64 URZ, [UR7+0x88], UR4 ;  /* 0x0000880407ff75b2 */ /* 0x0004620008000100 */
[----:B------:R2:W1:Y:S01]  /*07d0*/  SYNCS.EXCH.64 URZ, [UR7+0x70], UR10 ;  /* 0x0000700a07ff75b2 */ /* 0x0004620008000100 */
[----:B------:R2:W1:Y:S01]  /*07e0*/  SYNCS.EXCH.64 URZ, [UR7+0x90], UR4 ;  /* 0x0000900407ff75b2 */ /* 0x0004620008000100 */
[----:B------:R2:W1:Y:S01]  /*07f0*/  SYNCS.EXCH.64 URZ, [UR7+0x78], UR10 ;  /* 0x0000780a07ff75b2 */ /* 0x0004620008000100 */
[----:B------:R2:W1:Y:S02]  /*0800*/  SYNCS.EXCH.64 URZ, [UR7+0x98], UR4 ;  /* 0x0000980407ff75b2 */ /* 0x0004640008000100 */
[----:B--2---:R-:W-:Y:S01]  /*0810*/  NOP ;  /* 0x0000000000007918 */ /* 0x004fe20000000000 */
.L_x_10:
[----:B------:R-:W2:Y:S01]  /*0820*/  SHFL.IDX PT, R2, R92, RZ, 0x1f ;  /* 0x00001fff5c027589 */ /* 0x000ea200000e0000 */
[----:B------:R-:W-:Y:S01]  /*0830*/  NOP ;  /* 0x0000000000007918 */ /* 0x000fe20000000000 */
[----:B--2---:R-:W-:-:S13]  /*0840*/  ISETP.NE.AND P0, PT, R2, 0x3, PT ;  /* 0x000000030200780c */ /* 0x004fda0003f05270 */
[----:B------:R-:W-:Y:S05]  /*0850*/  @P0 BRA `(.L_x_11) ;  /* 0x0000000000300947 */ /* 0x000fea0003800000 */
[----:B-1----:R-:W1:Y:S01]  /*0860*/  S2UR UR5, SR_CgaCtaId ;  /* 0x00000000000579c3 */ /* 0x002e620000008800 */
        /* <DEDUP_REMOVED lines=8> */
[----:B-1----:R2:W1:Y:S01]  /*08f0*/  SYNCS.EXCH.64 URZ, [UR5+0xa0], UR10 ;  /* 0x0000a00a05ff75b2 */ /* 0x0024620008000100 */
[----:B------:R2:W1:Y:S02]  /*0900*/  SYNCS.EXCH.64 URZ, [UR5+0xa8], UR10 ;  /* 0x0000a80a05ff75b2 */ /* 0x0004640008000100 */
[----:B--2---:R-:W-:Y:S01]  /*0910*/  NOP ;  /* 0x0000000000007918 */ /* 0x004fe20000000000 */
.L_x_11:
[----:B------:R-:W2:Y:S01]  /*0920*/  SHFL.IDX PT, R2, R92, RZ, 0x1f ;  /* 0x00001fff5c027589 */ /* 0x000ea200000e0000 */
[----:B------:R-:W-:Y:S01]  /*0930*/  NOP ;  /* 0x0000000000007918 */ /* 0x000fe20000000000 */
[----:B--2---:R-:W-:-:S13]  /*0940*/  ISETP.NE.AND P0, PT, R2, 0x4, PT ;  /* 0x000000040200780c */ /* 0x004fda0003f05270 */
[----:B------:R-:W-:Y:S05]  /*0950*/  @P0 BRA `(.L_x_12) ;  /* 0x00000000004c0947 */ /* 0x000fea0003800000 */
[----:B-1----:R-:W1:Y:S01]  /*0960*/  S2UR UR5, SR_CgaCtaId ;  /* 0x00000000000579c3 */ /* 0x002e620000008800 */
[----:B------:R-:W-:Y:S01]  /*0970*/  UMOV UR9, 0x100 ;  /* 0x0000010000097882 */ /* 0x000fe20000000000 */
[----:B------:R-:W-:Y:S01]  /*0980*/  UMOV UR7, 0x400 ;  /* 0x0000040000077882 */ /* 0x000fe20000000000 */
[----:B------:R-:W-:Y:S01]  /*0990*/  USEL UR9, UR9, 0xe0, UP2 ;  /* 0x000000e009097887 */ /* 0x000fe20009000000 */
[----:B------:R-:W-:Y:S01]  /*09a0*/  UMOV UR4, 0x1 ;  /* 0x0000000100047882 */ /* 0x000fe20000000000 */
[----:B------:R-:W-:Y:S01]  /*09b0*/  ELECT P0, URZ, PT ;  /* 0x0000000000ff782f */ /* 0x000fe20003800000 */
[----:B------:R-:W-:-:S04]  /*09c0*/  UIADD3 UR10, UPT, UPT, -UR4, 0x100000, URZ ;  /* 0x00100000040a7890 */ /* 0x000fc8000fffe1ff */
[----:B------:R-:W-:Y:S02]  /*09d0*/  USHF.L.U32 UR11, UR10, 0xb, URZ ;  /* 0x0000000b0a0b7899 */ /* 0x000fe400080006ff */
[----:B------:R-:W-:Y:S02]  /*09e0*/  USHF.L.U32 UR10, UR10, 0x1, URZ ;  /* 0x000000010a0a7899 */ /* 0x000fe400080006ff */
[----:B------:R-:W-:-:S04]  /*09f0*/  UIADD3 UR12, UPT, UPT, -UR9, 0x100000, URZ ;  /* 0x00100000090c7890 */ /* 0x000fc8000fffe1ff */
[----:B------:R-:W-:Y:S02]  /*0a00*/  USHF.L.U32 UR13, UR12, 0xb, URZ ;  /* 0x0000000b0c0d7899 */ /* 0x000fe400080006ff */
[----:B------:R-:W-:Y:S02]  /*0a10*/  USHF.L.U32 UR12, UR12, 0x1, URZ ;  /* 0x000000010c0c7899 */ /* 0x000fe400080006ff */
[----:B-1----:R-:W-:Y:S01]  /*0a20*/  ULEA UR5, UR5, UR7, 0x18 ;  /* 0x0000000705057291 */ /* 0x002fe2000f8ec0ff */
[----:B------:R-:W1:Y:S11]  /*0a30*/  FENCE.VIEW.ASYNC.S ;  /* 0x00000000000073c6 */ /* 0x000e760000000000 */
[----:B-1----:R2:W1:Y:S01]  /*0a40*/  SYNCS.EXCH.64 URZ, [UR5+0xb0], UR10 ;  /* 0x0000b00a05ff75b2 */ /* 0x0024620008000100 */
[----:B------:R2:W1:Y:S01]  /*0a50*/  SYNCS.EXCH.64 URZ, [UR5+0xc0], UR12 ;  /* 0x0000c00c05ff75b2 */ /* 0x0004620008000100 */
[----:B------:R2:W1:Y:S01]  /*0a60*/  SYNCS.EXCH.64 URZ, [UR5+0xb8], UR10 ;  /* 0x0000b80a05ff75b2 */ /* 0x0004620008000100 */
[----:B------:R2:W1:Y:S02]  /*0a70*/  SYNCS.EXCH.64 URZ, [UR5+0xc8], UR12 ;  /* 0x0000c80c05ff75b2 */ /* 0x0004640008000100 */
[----:B--2---:R-:W-:Y:S01]  /*0a80*/  NOP ;  /* 0x0000000000007918 */ /* 0x004fe20000000000 */
.L_x_12:
        /* <DEDUP_REMOVED lines=26> */
.L_x_13:
        /* <DEDUP_REMOVED lines=18> */
.L_x_14:
[----:B-1----:R-:W1:Y:S01]  /*0d50*/  S2UR UR5, SR_CTAID.X ;  /* 0x00000000000579c3 */ /* 0x002e620000002500 */
[----:B------:R-:W-:-:S05]  /*0d60*/  CS2R.32 R87, SR_CgaSize ;  /* 0x0000000000577805 */ /* 0x000fca0000008a00 */
[----:B------:R-:W-:-:S05]  /*0d70*/  IMAD R87, R87, -0xa0, RZ ;  /* 0xffffff6057577824 */ /* 0x000fca00078e02ff */
[----:B------:R-:W-:-:S14]  /*0d80*/  R2UR UR9, R87 ;  /* 0x00000000570972ca */ /* 0x000fdc00000e0000 */
[----:B------:R-:W2:Y:S01]  /*0d90*/  LDCU UR9, c[0x0][UR9+0x2b0] ;  /* 0x00005600090977ac */ /* 0x000ea20008000800 */
[----:B------:R-:W-:Y:S01]  /*0da0*/  NOP ;  /* 0x0000000000007918 */ /* 0x000fe20000000000 */
[----:B------:R-:W-:-:S05]  /*0db0*/  CS2R.32 R87, SR_CgaSize ;  /* 0x0000000000577805 */ /* 0x000fca0000008a00 */
[----:B------:R-:W-:-:S05]  /*0dc0*/  IMAD R87, R87, -0xa0, RZ ;  /* 0xffffff6057577824 */ /* 0x000fca00078e02ff */
[----:B------:R-:W-:-:S14]  /*0dd0*/  R2UR UR7, R87 ;  /* 0x00000000570772ca */ /* 0x000fdc00000e0000 */
[----:B------:R-:W3:Y:S01]  /*0de0*/  LDCU UR7, c[0x0][UR7+0x2b4] ;  /* 0x00005680070777ac */ /* 0x000ee20008000800 */
[----:B------:R-:W4:Y:S08]  /*0df0*/  S2UR UR4, SR_CTAID.Y ;  /* 0x00000000000479c3 */ /* 0x000f300000002600 */
[----:B------:R-:W3:Y:S01]  /*0e00*/  LDC R10, c[0x0][0xb24] ;  /* 0x0002c900ff0a7b82 */ /* 0x000ee20000000800 */
[----:B-1----:R-:W-:-:S02]  /*0e10*/  I2FP.F32.U32 R87, UR5 ;  /* 0x0000000500577c45 */ /* 0x002fc40008201000 */
[----:B------:R-:W-:-:S05]  /*0e20*/  CS2R.32 R3, SR_CgaSize ;  /* 0x0000000000037805 */ /* 0x000fca0000008a00 */
[----:B------:R-:W-:-:S06]  /*0e30*/  IMAD R3, R3, -0xa0, RZ ;  /* 0xffffff6003037824 */ /* 0x000fcc00078e02ff */
[----:B------:R-:W1:Y:S01]  /*0e40*/  LDC R3, c[0x0][R3+0x2a0] ;  /* 0x0000a80003037b82 */ /* 0x000e620000000800 */
[----:B------:R-:W-:Y:S01]  /*0e50*/  MOV R15, UR5 ;  /* 0x00000005000f7c02 */ /* 0x000fe20008000f00 */
[----:B--2---:R-:W-:Y:S01]  /*0e60*/  FMUL R87, R87, UR9 ;  /* 0x0000000957577c20 */ /* 0x004fe20008400000 */
[----:B----4-:R-:W-:Y:S02]  /*0e70*/  I2FP.F32.U32 R86, UR4 ;  /* 0x0000000400567c45 */ /* 0x010fe40008201000 */
[----:B------:R-:W-:-:S05]  /*0e80*/  CS2R.32 R2, SR_CgaSize ;  /* 0x0000000000027805 */ /* 0x000fca0000008a00 */
[----:B------:R-:W-:-:S06]  /*0e90*/  IMAD R2, R2, -0xa0, RZ ;  /* 0xffffff6002027824 */ /* 0x000fcc00078e02ff */
[----:B------:R-:W2:Y:S01]  /*0ea0*/  LDC R2, c[0x0][R2+0x2a4] ;  /* 0x0000a90002027b82 */ /* 0x000ea20000000800 */
[----:B------:R-:W-:Y:S01]  /*0eb0*/  MOV R14, UR4 ;  /* 0x00000004000e7c02 */ /* 0x000fe20008000f00 */
[----:B------:R-:W4:Y:S01]  /*0ec0*/  F2I.U32.TRUNC.NTZ R87, R87 ;  /* 0x0000005700577305 */ /* 0x000f22000020f000 */
[----:B---3--:R-:W-:-:S05]  /*0ed0*/  FMUL R86, R86, UR7 ;  /* 0x0000000756567c20 */ /* 0x008fca0008400000 */
[----:B------:R-:W-:Y:S01]  /*0ee0*/  BAR.SYNC.DEFER_BLOCKING 0x0 ;  /* 0x0000000000007b1d */ /* 0x000fe20000010000 */
[----:B------:R-:W-:-:S05]  /*0ef0*/  ISETP.GE.AND P0, PT, R10, 0x1, PT ;  /* 0x000000010a00780c */ /* 0x000fca0003f06270 */
[----:B------:R-:W3:Y:S02]  /*0f00*/  F2I.U32.TRUNC.NTZ R86, R86 ;  /* 0x0000005600567305 */ /* 0x000ee4000020f000 */
[----:B------:R-:W2:Y:S01]  /*0f10*/  S2UR UR36, SR_CTAID.Z ;  /* 0x00000000002479c3 */ /* 0x000ea20000002700 */
[----:B----4-:R-:W-:-:S05]  /*0f20*/  IADD3 R87, PT, PT, -R87, RZ, RZ ;  /* 0x000000ff57577210 */ /* 0x010fca0007ffe1ff */
[----:B-1----:R-:W-:Y:S01]  /*0f30*/  IMAD R87, R3, R87, UR5 ;  /* 0x0000000503577e24 */ /* 0x002fe2000f8e0257 */
[----:B---3--:R-:W-:-:S05]  /*0f40*/  IADD3 R86, PT, PT, -R86, RZ, RZ ;  /* 0x000000ff56567210 */ /* 0x008fca0007ffe1ff */
[----:B--2---:R-:W-:Y:S01]  /*0f50*/  IMAD R86, R2, R86, UR4 ;  /* 0x0000000402567e24 */ /* 0x004fe2000f8e0256 */
[----:B------:R-:W-:Y:S06]  /*0f60*/  @!P0 BRA `(.L_x_15) ;  /* 0x0000000000b88947 */ /* 0x000fec0003800000 */
[----:B------:R-:W1:Y:S01]  /*0f70*/  LDC.64 R4, c[0x0][0xb18] ;  /* 0x0002c600ff047b82 */ /* 0x000e620000000a00 */
[----:B------:R-:W-:-:S07]  /*0f80*/  ISETP.NE.AND P0, PT, R10, 0x1, PT ;  /* 0x000000010a00780c */ /* 0x000fce0003f05270 */
[----:B------:R-:W2:Y:S08]  /*0f90*/  LDC R9, c[0x0][0xb0c] ;  /* 0x0002c300ff097b82 */ /* 0x000eb00000000800 */
[----:B------:R-:W3:Y:S08]  /*0fa0*/  LDC R12, c[0x0][0x370] ;  /* 0x0000dc00ff0c7b82 */ /* 0x000ef00000000800 */
[----:B------:R-:W4:Y:S01]  /*0fb0*/  LDC R11, c[0x0][0x374] ;  /* 0x0000dd00ff0b7b82 */ /* 0x000f220000000800 */
[----:B-1----:R-:W-:-:S07]  /*0fc0*/  ISETP.NE.AND P1, PT, R4, 0x1, PT ;  /* 0x000000010400780c */ /* 0x002fce0003f25270 */
[----:B------:R-:W3:Y:S01]  /*0fd0*/  LDC.64 R6, c[0x0][0xb10] ;  /* 0x0002c400ff067b82 */ /* 0x000ee20000000a00 */
[----:B--2---:R-:W-:-:S07]  /*0fe0*/  ISETP.NE.AND P2, PT, R9, 0x1, PT ;  /* 0x000000010900780c */ /* 0x004fce0003f45270 */
[----:B------:R-:W1:Y:S08]  /*0ff0*/  LDC R8, c[0x0][0xb20] ;  /* 0x0002c800ff087b82 */ /* 0x000e700000000800 */
[----:B------:R-:W2:Y:S01]  /*1000*/  LDC.64 R2, c[0x0][0xb28] ;  /* 0x0002ca00ff027b82 */ /* 0x000ea20000000a00 */
[----:B----4-:R-:W-:-:S04]  /*1010*/  IMAD.HI.U32 R13, R11, R5, RZ ;  /* 0x000000050b0d7227 */ /* 0x010fc800078e00ff */
[----:B------:R-:W-:-:S04]  /*1020*/  IMAD.HI.U32 R5, R14, R5, RZ ;  /* 0x000000050e057227 */ /* 0x000fc800078e00ff */
[----:B---3--:R-:W-:-:S05]  /*1030*/  IMAD.HI.U32 R16, R12, R6, RZ ;  /* 0x000000060c107227 */ /* 0x008fca00078e00ff */
[-C--:B------:R-:W-:Y:S01]  /*1040*/  @P2 SHF.R.U32.HI R12, RZ, R7.reuse, R16 ;  /* 0x00000007ff0c2219 */ /* 0x080fe20000011610 */
[----:B------:R-:W-:Y:S01]  /*1050*/  IMAD.HI.U32 R16, R15, R6, RZ ;  /* 0x000000060f107227 */ /* 0x000fe200078e00ff */
[-C--:B-1----:R-:W-:Y:S02]  /*1060*/  @P1 SHF.R.U32.HI R11, RZ, R8.reuse, R13 ;  /* 0x00000008ff0b1219 */ /* 0x082fe4000001160d */
[----:B------:R-:W-:Y:S02]  /*1070*/  SHF.R.U32.HI R5, RZ, R8, R5 ;  /* 0x00000008ff057219 */ /* 0x000fe40000011605 */
[----:B------:R-:W-:Y:S02]  /*1080*/  SHF.R.U32.HI R16, RZ, R7, R16 ;  /* 0x00000007ff107219 */ /* 0x000fe40000011610 */
[----:B------:R-:W-:Y:S01]  /*1090*/  SEL R5, R14, R5, !P1 ;  /* 0x000000050e057207 */ /* 0x000fe20004800000 */
[----:B--2---:R-:W-:Y:S01]  /*10a0*/  IMAD.HI.U32 R13, R11, R2, RZ ;  /* 0x000000020b0d7227 */ /* 0x004fe200078e00ff */
[----:B------:R-:W-:-:S03]  /*10b0*/  SEL R16, R15, R16, !P2 ;  /* 0x000000100f107207 */ /* 0x000fc60005000000 */
[----:B------:R-:W-:Y:S01]  /*10c0*/  IMAD.HI.U32 R6, R12, R2, RZ ;  /* 0x000000020c067227 */ /* 0x000fe200078e00ff */
[----:B------:R-:W-:-:S04]  /*10d0*/  @P0 SHF.R.U32.HI R11, RZ, R3, R13 ;  /* 0x00000003ff0b0219 */ /* 0x000fc8000001160d */
[----:B------:R-:W-:Y:S01]  /*10e0*/  @P0 SHF.R.U32.HI R12, RZ, R3, R6 ;  /* 0x00000003ff0c0219 */ /* 0x000fe20000011606 */
[----:B------:R-:W-:-:S04]  /*10f0*/  IMAD R11, R11, R10, RZ ;  /* 0x0000000a0b0b7224 */ /* 0x000fc800078e02ff */
[----:B------:R-:W-:Y:S01]  /*1100*/  IMAD R6, R12, R10, RZ ;  /* 0x0000000a0c067224 */ /* 0x000fe200078e02ff */
[----:B------:R-:W-:-:S04]  /*1110*/  ISETP.GE.AND P1, PT, R5, R11, PT ;  /* 0x0000000b0500720c */ /* 0x000fc80003f26270 */
[----:B------:R-:W-:Y:S01]  /*1120*/  ISETP.GE.OR P1, PT, R16, R6, P1 ;  /* 0x000000061000720c */ /* 0x000fe20000f26670 */
[----:B------:R-:W-:-:S05]  /*1130*/  IMAD.HI.U32 R6, R5, R2, RZ ;  /* 0x0000000205067227 */ /* 0x000fca00078e00ff */
[----:B------:R-:W-:-:S04]  /*1140*/  SHF.R.U32.HI R6, RZ, R3, R6 ;  /* 0x00000003ff067219 */ /* 0x000fc80000011606 */
[----:B------:R-:W-:-:S03]  /*1150*/  SEL R6, R5, R6, !P0 ;  /* 0x0000000605067207 */ /* 0x000fc60004000000 */
[----:B------:R-:W-:Y:S01]  /*1160*/  @!P1 IMAD.HI.U32 R7, R16, R2, RZ ;  /* 0x0000000210079227 */ /* 0x000fe200078e00ff */
[----:B------:R-:W-:-:S04]  /*1170*/  IADD3 R2, PT, PT, -R6, RZ, RZ ;  /* 0x000000ff06027210 */ /* 0x000fc80007ffe1ff */
[----:B------:R-:W-:Y:S01]  /*1180*/  @!P1 SHF.R.U32.HI R3, RZ, R3, R7 ;  /* 0x00000003ff039219 */ /* 0x000fe20000011607 */
[----:B------:R-:W-:Y:S01]  /*1190*/  IMAD R2, R10, R2, R5 ;  /* 0x000000020a027224 */ /* 0x000fe200078e0205 */
[----:B------:R-:W-:Y:S02]  /*11a0*/  IADD3 R7, PT, PT, -R5, RZ, RZ ;  /* 0x000000ff05077210 */ /* 0x000fe40007ffe1ff */
[----:B------:R-:W-:-:S03]  /*11b0*/  @!P1 SEL R3, R16, R3, !P0 ;  /* 0x0000000310039207 */ /* 0x000fc60004000000 */
[----:B------:R-:W-:Y:S02]  /*11c0*/  IMAD R7, R4, R7, R14 ;  /* 0x0000000704077224 */ /* 0x000fe400078e020e */
[--C-:B------:R-:W-:Y:S02]  /*11d0*/  @!P1 IMAD.IADD R6, R6, 0x1, -R3.reuse ;  /* 0x0000000106069824 */ /* 0x100fe400078e0a03 */
[----:B------:R-:W-:Y:S01]  /*11e0*/  @!P1 IMAD R3, R2, R12, R3 ;  /* 0x0000000c02039224 */ /* 0x000fe200078e0203 */
[----:B------:R-:W-:Y:S01]  /*11f0*/  IADD3 R2, PT, PT, -R16, RZ, RZ ;  /* 0x000000ff10027210 */ /* 0x000fe20007ffe1ff */
[----:B------:R-:W-:Y:S02]  /*1200*/  @!P1 IMAD R5, R6, R10, R16 ;  /* 0x0000000a06059224 */ /* 0x000fe400078e0210 */
[----:B------:R-:W-:Y:S02]  /*1210*/  @!P1 IMAD.MOV.U32 R16, RZ, RZ, R3 ;  /* 0x000000ffff109224 */ /* 0x000fe400078e0003 */
[----:B------:R-:W-:-:S02]  /*1220*/  IMAD R2, R9, R2, R15 ;  /* 0x0000000209027224 */ /* 0x000fc400078e020f */
[----:B------:R-:W-:Y:S02]  /*1230*/  IMAD R14, R5, R4, R7 ;  /* 0x00000004050e7224 */ /* 0x000fe400078e0207 */
[----:B------:R-:W-:Y:S02]  /*1240*/  IMAD R15, R16, R9, R2 ;  /* 0x00000009100f7224 */ /* 0x000fe400078e0202 */
.L_x_15:
[----:B------:R-:W1:Y:S01]  /*1250*/  LDCU UR4, c[0x0][0xb30] ;  /* 0x00016600ff0477ac */ /* 0x000e620008000800 */
[----:B------:R-:W2:Y:S08]  /*1260*/  S2UR UR37, SR_CgaCtaId ;  /* 0x00000000002579c3 */ /* 0x000eb00000008800 */
[----:B------:R-:W3:Y:S01]  /*1270*/  LDC R40, c[0x0][0xb24] ;  /* 0x0002c900ff287b82 */ /* 0x000ee20000000800 */
[----:B-1----:R-:W-:-:S09]  /*1280*/  UISETP.NE.AND UP1, UPT, UR4, 0x1, UPT ;  /* 0x000000010400788c */ /* 0x002fd2000bf25270 */
[----:B--2---:R-:W-:Y:S05]  /*1290*/  BRA.U UP1, `(.L_x_16) ;  /* 0x0000000101407547 */ /* 0x004fea000b800000 */
[----:B------:R-:W1:Y:S08]  /*12a0*/  LDC.64 R4, c[0x0][0xb10] ;  /* 0x0002c400ff047b82 */ /* 0x000e700000000a00 */
[----:B------:R-:W2:Y:S08]  /*12b0*/  LDC.64 R2, c[0x0][0xb18] ;  /* 0x0002c600ff027b82 */ /* 0x000eb00000000a00 */
[----:B------:R-:W4:Y:S08]  /*12c0*/  LDC R6, c[0x0][0xb20] ;  /* 0x0002c800ff067b82 */ /* 0x000f300000000800 */
[----:B------:R-:W3:Y:S01]  /*12d0*/  LDC R7, c[0x0][0xb0c] ;  /* 0x0002c300ff077b82 */ /* 0x000ee20000000800 */
[----:B-1----:R-:W-:-:S05]  /*12e0*/  IMAD.HI.U32 R4, R15, R4, RZ ;  /* 0x000000040f047227 */ /* 0x002fca00078e00ff */
[----:B------:R-:W-:Y:S01]  /*12f0*/  SHF.R.U32.HI R4, RZ, R5, R4 ;  /* 0x00000005ff047219 */ /* 0x000fe20000011604 */
[----:B--2---:R-:W-:Y:S01]  /*1300*/  IMAD.HI.U32 R3, R14, R3, RZ ;  /* 0x000000030e037227 */ /* 0x004fe200078e00ff */
[----:B------:R-:W-:-:S04]  /*1310*/  ISETP.NE.AND P0, PT, R2, 0x1, PT ;  /* 0x000000010200780c */ /* 0x000fc80003f05270 */
[----:B----4-:R-:W-:-:S04]  /*1320*/  SHF.R.U32.HI R3, RZ, R6, R3 ;  /* 0x00000006ff037219 */ /* 0x010fc80000011603 */
[----:B------:R-:W-:Y:S02]  /*1330*/  SEL R3, R14, R3, !P0 ;  /* 0x000000030e037207 */ /* 0x000fe40004000000 */
[----:B---3--:R-:W-:-:S04]  /*1340*/  ISETP.NE.AND P1, PT, R7, 0x1, PT ;  /* 0x000000010700780c */ /* 0x008fc80003f25270 */
[----:B------:R-:W-:-:S05]  /*1350*/  SEL R4, R15, R4, !P1 ;  /* 0x000000040f047207 */ /* 0x000fca0004800000 */
[----:B------:R-:W-:Y:S02]  /*1360*/  IMAD.IADD R5, R3, 0x1, -R4 ;  /* 0x0000000103057824 */ /* 0x000fe400078e0a04 */
[----:B------:R-:W-:Y:S02]  /*1370*/  IMAD.IADD R3, R4, 0x1, -R3 ;  /* 0x0000000104037824 */ /* 0x000fe400078e0a03 */
[----:B------:R-:W-:Y:S02]  /*1380*/  IMAD R15, R5, R7, R15 ;  /* 0x00000007050f7224 */ /* 0x000fe400078e020f */
[----:B------:R-:W-:-:S07]  /*1390*/  IMAD R14, R3, R2, R14 ;  /* 0x00000002030e7224 */ /* 0x000fce00078e020e */
.L_x_16:
[----:B------:R-:W-:Y:S01]  /*13a0*/  BAR.SYNC.DEFER_BLOCKING 0x0 ;  /* 0x0000000000007b1d */ /* 0x000fe20000010000 */
[----:B------:R-:W-:Y:S01]  /*13b0*/  UISETP.NE.AND UP1, UPT, UR8, 0x2, UPT ;  /* 0x000000020800788c */ /* 0x000fe2000bf25270 */
[----:B------:R-:W-:Y:S02]  /*13c0*/  ISETP.NE.OR P5, PT, R0, 0x2, !P5 ;  /* 0x000000020000780c */ /* 0x000fe40006fa5670 */
[----:B------:R-:W-:-:S06]  /*13d0*/  LOP3.LUT R2, R101, 0x1f, RZ, 0xc0, !PT ;  /* 0x0000001f65027812 */ /* 0x000fcc00078ec0ff */
[----:B------:R-:W-:Y:S05]  /*13e0*/  BRA.U UP1, `(.L_x_17) ;  /* 0x0000001101f47547 */ /* 0x000fea000b800000 */
[----:B------:R-:W1:Y:S01]  /*13f0*/  LDCU UR13, c[0x0][0x38c] ;  /* 0x00007180ff0d77ac */ /* 0x000e620008000800 */
[----:B------:R-:W2:Y:S01]  /*1400*/  LDC R8, c[0x0][0x370] ;  /* 0x0000dc00ff087b82 */ /* 0x000ea20000000800 */
[----:B------:R-:W-:Y:S01]  /*1410*/  PLOP3.LUT P1, PT, PT, PT, UP2, 0x80, 0x8 ;  /* 0x000000000008781c */ /* 0x000fe20003f2f028 */
[----:B------:R-:W-:Y:S01]  /*1420*/  IMAD.MOV.U32 R17, RZ, RZ, 0x1 ;  /* 0x00000001ff117424 */ /* 0x000fe200078e00ff */
[----:B------:R-:W-:Y:S01]  /*1430*/  ISETP.EQ.OR P4, PT, R2, RZ, P5 ;  /* 0x000000ff0200720c */ /* 0x000fe20002f82670 */
[----:B------:R-:W-:Y:S01]  /*1440*/  IMAD.MOV.U32 R16, RZ, RZ, RZ ;  /* 0x000000ffff107224 */ /* 0x000fe200078e00ff */
[----:B------:R-:W-:Y:S02]  /*1450*/  PLOP3.LUT P1, PT, P1, PT, PT, 0x8, 0x80 ;  /* 0x000000000080781c */ /* 0x000fe40000f2e170 */
[----:B------:R-:W-:Y:S01]  /*1460*/  CS2R R12, SRZ ;  /* 0x00000000000c7805 */ /* 0x000fe2000001ff00 */
[----:B------:R-:W-:Y:S01]  /*1470*/  IMAD.MOV.U32 R11, RZ, RZ, 0x1 ;  /* 0x00000001ff0b7424 */ /* 0x000fe200078e00ff */
[----:B------:R-:W4:Y:S01]  /*1480*/  LDC R0, c[0x0][0x374] ;  /* 0x0000dd00ff007b82 */ /* 0x000f220000000800 */
[----:B------:R-:W2:Y:S01]  /*1490*/  LDCU.64 UR22, c[0x0][0x348] ;  /* 0x00006900ff1677ac */ /* 0x000ea20008000a00 */
[----:B------:R-:W-:Y:S01]  /*14a0*/  UMOV UR6, URZ ;  /* 0x000000ff00067c82 */ /* 0x000fe20008000000 */
[----:B-1----:R-:W-:-:S04]  /*14b0*/  UIADD3 UR5, UPT, UPT, UR13, 0x3f, URZ ;  /* 0x0000003f0d057890 */ /* 0x002fc8000fffe0ff */
[----:B------:R-:W-:-:S04]  /*14c0*/  USHF.R.S32.HI UR4, URZ, 0x1f, UR5 ;  /* 0x0000001fff047899 */ /* 0x000fc80008011405 */
[----:B------:R-:W-:-:S04]  /*14d0*/  ULEA.HI UR4, UR4, UR5, URZ, 0x6 ;  /* 0x0000000504047291 */ /* 0x000fc8000f8f30ff */
[----:B------:R-:W-:Y:S02]  /*14e0*/  USHF.R.S32.HI UR15, URZ, 0x6, UR4 ;  /* 0x00000006ff0f7899 */ /* 0x000fe40008011404 */
[----:B------:R-:W-:Y:S02]  /*14f0*/  UIADD3 UR4, UPT, UPT, UR13, -0x1, URZ ;  /* 0xffffffff0d047890 */ /* 0x000fe4000fffe0ff */
[----:B------:R-:W-:Y:S02]  /*1500*/  UISETP.LT.U32.AND UP0, UPT, UR15, 0x6, UPT ;  /* 0x000000060f00788c */ /* 0x000fe4000bf01070 */
[----:B------:R-:W-:Y:S02]  /*1510*/  UISETP.GE.U32.AND UP1, UPT, UR4, -0x7f, UPT ;  /* 0xffffff810400788c */ /* 0x000fe4000bf26070 */
[----:B------:R-:W-:Y:S02]  /*1520*/  USEL UR14, UR15, 0x6, UP0 ;  /* 0x000000060f0e7887 */ /* 0x000fe40008000000 */
[----:B------:R-:W-:-:S02]  /*1530*/  UIADD3 UR13, UPT, UPT, UR13, 0x7e, URZ ;  /* 0x0000007e0d0d7890 */ /* 0x000fc4000fffe0ff */
[----:B------:R-:W-:Y:S02]  /*1540*/  UIADD3 UR5, UPT, UPT, UR14, -0x1, URZ ;  /* 0xffffffff0e057890 */ /* 0x000fe4000fffe0ff */
[----:B------:R-:W-:-:S03]  /*1550*/  UIADD3 UR7, UPT, UPT, UR15, -UR14, URZ ;  /* 0x8000000e0f077290 */ /* 0x000fc6000fffe0ff */
[----:B------:R-:W-:-:S04]  /*1560*/  @UP1 UIADD3 UR5, UPT, UPT, UR14, URZ, URZ ;  /* 0x000000ff0e051290 */ /* 0x000fc8000fffe0ff */
[----:B--2---:R-:W-:-:S12]  /*1570*/  UIADD3 UR5, UPT, UPT, UR5, 0x1, URZ ;  /* 0x0000000105057890 */ /* 0x004fd8000fffe0ff */
.L_x_35:
[----:B------:R-:W-:Y:S01]  /*1580*/  UISETP.NE.AND UP0, UPT, UR37, URZ, UPT ;  /* 0x000000ff2500728c */ /* 0x000fe2000bf05270 */
[----:B------:R-:W1:Y:S08]  /*1590*/  S2UR UR37, SR_CgaCtaId ;  /* 0x00000000002579c3 */ /* 0x000e700000008800 */
[----:B------:R-:W-:Y:S05]  /*15a0*/  BRA.U UP0, `(.L_x_18) ;  /* 0x0000000100347547 */ /* 0x000fea000b800000 */
[----:B------:R-:W2:Y:S01]  /*15b0*/  S2R R2, SR_CgaCtaId ;  /* 0x0000000000027919 */ /* 0x000ea20000008800 */
[----:B------:R-:W-:-:S04]  /*15c0*/  MOV R3, 0x400 ;  /* 0x0000040000037802 */ /* 0x000fc80000000f00 */
[----:B--2---:R-:W-:Y:S02]  /*15d0*/  LEA R2, R2, R3, 0x18 ;  /* 0x0000000302027211 */ /* 0x004fe400078ec0ff */
[----:B------:R-:W-:-:S03]  /*15e0*/  SHF.L.U32 R3, R11, 0x1f, RZ ;  /* 0x0000001f0b037819 */ /* 0x000fc600000006ff */
[----:B------:R-:W-:-:S04]  /*15f0*/  IMAD R2, R12, 0x8, R2 ;  /* 0x000000080c027824 */ /* 0x000fc800078e0202 */
[----:B------:R-:W2:Y:S02]  /*1600*/  SYNCS.PHASECHK.TRANS64.TRYWAIT P0, [R2+URZ+0x120], R3 ;  /* 0x00012003020075a7 */ /* 0x000ea400080011ff */
[----:B--2---:R-:W-:Y:S05]  /*1610*/  @!P0 BRA `(.L_x_19) ;  /* 0x00000078004c8947 */ /* 0x004fea0003800000 */
.L_x_133:
[----:B------:R-:W-:Y:S01]  /*1620*/  VIADD R12, R12, 0x1 ;  /* 0x000000010c0c7836 */ /* 0x000fe20000000000 */
[----:B------:R2:W-:Y:S04]  /*1630*/  SYNCS.ARRIVE.TRANS64.A1T0 RZ, [R2+URZ+0x110], RZ ;  /* 0x000110ff02ff79a7 */ /* 0x0005e800081000ff */
[----:B------:R-:W-:-:S04]  /*1640*/  ISETP.NE.AND P0, PT, R12, 0x2, PT ;  /* 0x000000020c00780c */ /* 0x000fc80003f05270 */
[----:B------:R-:W-:Y:S02]  /*1650*/  SEL R12, R12, RZ, P0 ;  /* 0x000000ff0c0c7207 */ /* 0x000fe40000000000 */
[----:B--2---:R-:W-:-:S04]  /*1660*/  SEL R2, RZ, 0x1, P0 ;  /* 0x00000001ff027807 */ /* 0x004fc80000000000 */
[----:B------:R-:W-:-:S07]  /*1670*/  LOP3.LUT R11, R11, R2, RZ, 0x3c, !PT ;  /* 0x000000020b0b7212 */ /* 0x000fce00078e3cff */
.L_x_18:
[----:B------:R-:W-:Y:S01]  /*1680*/  UMOV UR4, 0x400 ;  /* 0x0000040000047882 */ /* 0x000fe20000000000 */
[----:B------:R-:W-:Y:S01]  /*1690*/  SHF.L.U32 R2, R17, 0x1f, RZ ;  /* 0x0000001f11027819 */ /* 0x000fe200000006ff */
[----:B-1----:R-:W-:Y:S01]  /*16a0*/  ULEA UR4, UR37, UR4, 0x18 ;  /* 0x0000000425047291 */ /* 0x002fe2000f8ec0ff */
[----:B------:R-:W-:Y:S01]  /*16b0*/  R2UR UR34, R15 ;  /* 0x000000000f2272ca */ /* 0x000fe200000e0000 */
[----:B------:R-:W-:Y:S01]  /*16c0*/  UISETP.GE.U32.AND UP0, UPT, UR13, 0x7f, UPT ;  /* 0x0000007f0d00788c */ /* 0x000fe2000bf06070 */
[----:B------:R-:W-:Y:S01]  /*16d0*/  R2UR UR18, R14 ;  /* 0x000000000e1272ca */ /* 0x000fe200000e0000 */
[----:B------:R-:W-:Y:S01]  /*16e0*/  ULEA UR8, UR6, UR4, 0x3 ;  /* 0x0000000406087291 */ /* 0x000fe2000f8e18ff */
[----:B------:R-:W-:-:S08]  /*16f0*/  UMOV UR21, URZ ;  /* 0x000000ff00157c82 */ /* 0x000fd00008000000 */
[----:B------:R1:W2:Y:S01]  /*1700*/  SYNCS.PHASECHK.TRANS64.TRYWAIT P0, [UR8+0x30], R2 ;  /* 0x00003002ff0075a7 */ /* 0x0002a20008001108 */
[----:B------:R-:W-:Y:S02]  /*1710*/  USHF.L.U32 UR34, UR34, 0x7, URZ ;  /* 0x0000000722227899 */ /* 0x000fe400080006ff */
[----:B------:R-:W-:Y:S01]  /*1720*/  USHF.L.U32 UR18, UR18, 0x7, URZ ;  /* 0x0000000712127899 */ /* 0x000fe200080006ff */
[----:B------:R-:W-:Y:S11]  /*1730*/  BRA.U !UP0, `(.L_x_20) ;  /* 0x0000000108d47547 */ /* 0x000ff6000b800000 */
[----:B------:R-:W-:Y:S02]  /*1740*/  UIADD3 UR26, UPT, UPT, UR34, 0x40, URZ ;  /* 0x00000040221a7890 */ /* 0x000fe4000fffe0ff */
[----:B------:R-:W-:Y:S01]  /*1750*/  UIADD3 UR10, UPT, UPT, UR18, 0x40, URZ ;  /* 0x00000040120a7890 */ /* 0x000fe2000fffe0ff */
[----:B------:R-:W-:Y:S01]  /*1760*/  UMOV UR29, URZ ;  /* 0x000000ff001d7c82 */ /* 0x000fe20008000000 */
[----:B------:R-:W-:-:S10]  /*1770*/  UMOV UR42, UR6 ;  /* 0x00000006002a7c82 */ /* 0x000fd40008000000 */
.L_x_25:
[----:B-1----:R-:W-:Y:S01]  /*1780*/  ULEA UR33, UR42, UR4, 0x3 ;  /* 0x000000042a217291 */ /* 0x002fe2000f8e18ff */
[----:B--2---:R-:W-:Y:S01]  /*1790*/  @!P5 MOV R3, 0x8000 ;  /* 0x000080000003d802 */ /* 0x004fe20000000f00 */
[----:B--2---:R-:W-:Y:S10]  /*17a0*/  @P0 BRA `(.L_x_21) ;  /* 0x00000000000c0947 */ /* 0x004ff40003800000 */
[----:B------:R-:W-:-:S04]  /*17b0*/  SHF.L.U32 R4, R17, 0x1f, RZ ;  /* 0x0000001f11047819 */ /* 0x000fc800000006ff */
[----:B------:R-:W2:Y:S02]  /*17c0*/  SYNCS.PHASECHK.TRANS64.TRYWAIT P0, [UR33+0x30], R4 ;  /* 0x00003004ff0075a7 */ /* 0x000ea40008001121 */
[----:B--2---:R-:W-:Y:S05]  /*17d0*/  @!P0 BRA `(.L_x_22) ;  /* 0x0000007400f08947 */ /* 0x004fea0003800000 */
.L_x_21:
[----:B------:R2:W-:Y:S01]  /*17e0*/  @!P5 SYNCS.ARRIVE.TRANS64 RZ, [UR33], R3 ;  /* 0x00000003ffffd9a7 */ /* 0x0005e20008000021 */
[----:B------:R-:W-:Y:S04]  /*17f0*/  BSSY.RECONVERGENT B0, `(.L_x_23) ;  /* 0x0000003000007945 */ /* 0x000fe80003800200 */
[----:B------:R-:W-:Y:S05]  /*1800*/  @P4 BRA `(.L_x_24) ;  /* 0x0000000000044947 */ /* 0x000fea0003800000 */
[----:B------:R-:W-:Y:S05]  /*1810*/  BPT.TRAP 0x1 ;  /* 0x000000040000795c */ /* 0x000fea0000300000 */
.L_x_24:
[----:B------:R-:W-:Y:S05]  /*1820*/  BSYNC.RECONVERGENT B0 ;  /* 0x0000000000007941 */ /* 0x000fea0003800200 */
.L_x_23:
[----:B------:R-:W-:Y:S02]  /*1830*/  UIADD3 UR6, UPT, UPT, UR42, 0x1, URZ ;  /* 0x000000012a067890 */ /* 0x000fe4000fffe0ff */
[----:B------:R-:W-:Y:S02]  /*1840*/  UIADD3 UR40, UP1, UPT, UR22, 0x80, URZ ;  /* 0x0000008016287890 */ /* 0x000fe4000ff3e0ff */
[----:B------:R-:W-:Y:S02]  /*1850*/  UISETP.NE.AND UP0, UPT, UR6, 0x6, UPT ;  /* 0x000000060600788c */ /* 0x000fe4000bf05270 */
[----:B------:R-:W-:Y:S02]  /*1860*/  USHF.L.U32 UR35, UR29, 0x6, URZ ;  /* 0x000000061d237899 */ /* 0x000fe400080006ff */
[----:B------:R-:W-:Y:S02]  /*1870*/  USEL UR9, URZ, 0x1, UP0 ;  /* 0x00000001ff097887 */ /* 0x000fe40008000000 */
[----:B------:R-:W-:-:S02]  /*1880*/  USEL UR6, UR6, URZ, UP0 ;  /* 0x000000ff06067287 */ /* 0x000fc40008000000 */
[----:B------:R-:W-:Y:S02]  /*1890*/  UIADD3 UR38, UP0, UPT, UR22, 0x180, URZ ;  /* 0x0000018016267890 */ /* 0x000fe4000ff1e0ff */
[----:B------:R-:W-:Y:S01]  /*18a0*/  ULEA UR8, UR6, UR4, 0x3 ;  /* 0x0000000406087291 */ /* 0x000fe2000f8e18ff */
[----:B------:R-:W-:Y:S01]  /*18b0*/  LOP3.LUT R17, R17, UR9, RZ, 0x3c, !PT ;  /* 0x0000000911117c12 */ /* 0x000fe2000f8e3cff */
[----:B------:R-:W-:Y:S02]  /*18c0*/  UIADD3.X UR41, UPT, UPT, URZ, UR23, URZ, UP1, !UPT ;  /* 0x00000017ff297290 */ /* 0x000fe40008ffe4ff */
[----:B------:R-:W-:Y:S01]  /*18d0*/  UIADD3.X UR39, UPT, UPT, URZ, UR23, URZ, UP0, !UPT ;  /* 0x00000017ff277290 */ /* 0x000fe200087fe4ff */
[----:B-1----:R-:W-:Y:S01]  /*18e0*/  SHF.L.U32 R2, R17, 0x1f, RZ ;  /* 0x0000001f11027819 */ /* 0x002fe200000006ff */
[----:B------:R-:W-:Y:S01]  /*18f0*/  UMOV UR30, 0x0 ;  /* 0x00000000001e7882 */ /* 0x000fe20000000000 */
[----:B------:R-:W-:Y:S01]  /*1900*/  UMOV UR31, 0x10000000 ;  /* 0x10000000001f7882 */ /* 0x000fe20000000000 */
[----:B------:R-:W-:Y:S01]  /*1910*/  UMOV UR25, UR33 ;  /* 0x0000002100197c82 */ /* 0x000fe20008000000 */
[----:B------:R1:W1:Y:S01]  /*1920*/  SYNCS.PHASECHK.TRANS64.TRYWAIT P0, [UR8+0x30], R2 ;  /* 0x00003002ff0075a7 */ /* 0x0002620008001108 */
[----:B------:R-:W-:Y:S01]  /*1930*/  ULEA UR8, UR42, UR4, 0xe ;  /* 0x000000042a087291 */ /* 0x000fe2000f8e70ff */
[----:B------:R-:W-:Y:S01]  /*1940*/  UMOV UR28, UR36 ;  /* 0x00000024001c7c82 */ /* 0x000fe20008000000 */
[----:B------:R-:W-:-:S02]  /*1950*/  UMOV UR27, UR35 ;  /* 0x00000023001b7c82 */ /* 0x000fc40008000000 */
[----:B------:R-:W-:Y:S02]  /*1960*/  UIADD3 UR32, UPT, UPT, UR8, 0x8400, URZ ;  /* 0x0000840008207890 */ /* 0x000fe4000fffe0ff */
[----:B------:R-:W-:Y:S02]  /*1970*/  UIADD3 UR24, UPT, UPT, UR8, 0xa400, URZ ;  /* 0x0000a40008187890 */ /* 0x000fe4000fffe0ff */
[----:B------:R-:W-:Y:S02]  /*1980*/  UIADD3 UR16, UPT, UPT, UR8, 0x20400, URZ ;  /* 0x0002040008107890 */ /* 0x000fe4000fffe0ff */
[----:B------:R-:W-:Y:S01]  /*1990*/  UIADD3 UR8, UPT, UPT, UR8, 0x22400, URZ ;  /* 0x0002240008087890 */ /* 0x000fe2000fffe0ff */
[----:B------:R-:W-:Y:S01]  /*19a0*/  UMOV UR17, UR33 ;  /* 0x0000002100117c82 */ /* 0x000fe20008000000 */
[----:B------:R-:W-:Y:S01]  /*19b0*/  UMOV UR20, UR36 ;  /* 0x0000002400147c82 */ /* 0x000fe20008000000 */
[----:B------:R-:W-:Y:S01]  /*19c0*/  UMOV UR19, UR35 ;  /* 0x0000002300137c82 */ /* 0x000fe20008000000 */
[----:B------:R1:W-:Y:S01]  /*19d0*/  UTMALDG.3D [UR32], [UR40], desc[UR30] ;  /* 0x00001e20280075b4 */ /* 0x0003e20008011000 */
[----:B------:R-:W-:Y:S01]  /*19e0*/  UMOV UR12, UR36 ;  /* 0x00000024000c7c82 */ /* 0x000fe20008000000 */
[----:B------:R-:W-:Y:S01]  /*19f0*/  UMOV UR9, UR33 ;  /* 0x0000002100097c82 */ /* 0x000fe20008000000 */
[----:B------:R-:W-:Y:S01]  /*1a00*/  UMOV UR11, UR35 ;  /* 0x00000023000b7c82 */ /* 0x000fe20008000000 */
[----:B------:R-:W-:Y:S01]  /*1a10*/  UIADD3 UR29, UPT, UPT, UR29, 0x1, URZ ;  /* 0x000000011d1d7890 */ /* 0x000fe2000fffe0ff */
[----:B------:R-:W-:Y:S01]  /*1a20*/  UMOV UR21, UR5 ;  /* 0x0000000500157c82 */ /* 0x000fe20008000000 */
[----:B------:R-:W-:Y:S01]  /*1a30*/  UMOV UR42, UR6 ;  /* 0x00000006002a7c82 */ /* 0x000fe20008000000 */
[----:B------:R1:W-:Y:S01]  /*1a40*/  UTMALDG.3D [UR24], [UR40], desc[UR30] ;  /* 0x00001e18280075b4 */ /* 0x0003e20008011000 */
[----:B------:R-:W-:Y:S01]  /*1a50*/  UISETP.NE.AND UP0, UPT, UR29, UR5, UPT ;  /* 0x000000051d00728c */ /* 0x000fe2000bf05270 */
[----:B------:R1:W-:Y:S01]  /*1a60*/  UTMALDG.3D [UR16], [UR38], desc[UR30] ;  /* 0x00001e10260075b4 */ /* 0x0003e20008011000 */
[----:B------:R1:W-:Y:S07]  /*1a70*/  UTMALDG.3D [UR8], [UR38], desc[UR30] ;  /* 0x00001e08260075b4 */ /* 0x0003ee0008011000 */
[----:B------:R-:W-:Y:S05]  /*1a80*/  BRA.U UP0, `(.L_x_25) ;  /* 0xfffffffd003c7547 */ /* 0x000fea000b83ffff */
.L_x_20:
[----:B-1----:R-:W-:Y:S01]  /*1a90*/  ULEA UR8, UR6, UR4, 0x3 ;  /* 0x0000000406087291 */ /* 0x002fe2000f8e18ff */
[----:B------:R-:W-:Y:S01]  /*1aa0*/  SHF.L.U32 R2, R17, 0x1f, RZ ;  /* 0x0000001f11027819 */ /* 0x000fe200000006ff */
[----:B------:R-:W-:Y:S01]  /*1ab0*/  @!P1 SYNCS.ARRIVE.TRANS64.A1T0 RZ, [UR4+0xa8], RZ ;  /* 0x0000a8ffffff99a7 */ /* 0x000fe20008100004 */
[----:B------:R-:W-:-:S06]  /*1ac0*/  UISETP.GT.AND UP0, UPT, UR15, UR14, UPT ;  /* 0x0000000e0f00728c */ /* 0x000fcc000bf04270 */
[----:B--2---:R1:W2:Y:S03]  /*1ad0*/  SYNCS.PHASECHK.TRANS64.TRYWAIT P0, [UR8+0x30], R2 ;  /* 0x00003002ff0075a7 */ /* 0x0042a60008001108 */
[----:B------:R-:W-:Y:S05]  /*1ae0*/  BRA.U !UP0, `(.L_x_26) ;  /* 0x0000000108d07547 */ /* 0x000fea000b800000 */
[----:B------:R-:W-:Y:S02]  /*1af0*/  UIADD3 UR29, UPT, UPT, UR7, UR21, URZ ;  /* 0x00000015071d7290 */ /* 0x000fe4000fffe0ff */
[----:B------:R-:W-:Y:S02]  /*1b00*/  UIADD3 UR26, UPT, UPT, UR34, 0x40, URZ ;  /* 0x00000040221a7890 */ /* 0x000fe4000fffe0ff */
[----:B------:R-:W-:Y:S01]  /*1b10*/  UIADD3 UR10, UPT, UPT, UR18, 0x40, URZ ;  /* 0x00000040120a7890 */ /* 0x000fe2000fffe0ff */
[----:B------:R-:W-:-:S11]  /*1b20*/  UMOV UR42, UR6 ;  /* 0x00000006002a7c82 */ /* 0x000fd60008000000 */
.L_x_31:
[----:B-1----:R-:W-:Y:S01]  /*1b30*/  ULEA UR33, UR42, UR4, 0x3 ;  /* 0x000000042a217291 */ /* 0x002fe2000f8e18ff */
[----:B--2---:R-:W-:Y:S01]  /*1b40*/  @!P5 MOV R3, 0x8000 ;  /* 0x000080000003d802 */ /* 0x004fe20000000f00 */
[----:B--2---:R-:W-:Y:S10]  /*1b50*/  @P0 BRA `(.L_x_27) ;  /* 0x00000000000c0947 */ /* 0x004ff40003800000 */
[----:B------:R-:W-:-:S04]  /*1b60*/  SHF.L.U32 R4, R17, 0x1f, RZ ;  /* 0x0000001f11047819 */ /* 0x000fc800000006ff */
[----:B------:R-:W2:Y:S02]  /*1b70*/  SYNCS.PHASECHK.TRANS64.TRYWAIT P0, [UR33+0x30], R4 ;  /* 0x00003004ff0075a7 */ /* 0x000ea40008001121 */
[----:B--2---:R-:W-:Y:S05]  /*1b80*/  @!P0 BRA `(.L_x_28) ;  /* 0x00000074001c8947 */ /* 0x004fea0003800000 */
.L_x_27:
[----:B------:R2:W-:Y:S01]  /*1b90*/  @!P5 SYNCS.ARRIVE.TRANS64 RZ, [UR33], R3 ;  /* 0x00000003ffffd9a7 */ /* 0x0005e20008000021 */
[----:B------:R-:W-:Y:S04]  /*1ba0*/  BSSY.RECONVERGENT B0, `(.L_x_29) ;  /* 0x0000003000007945 */ /* 0x000fe80003800200 */
[----:B------:R-:W-:Y:S05]  /*1bb0*/  @P4 BRA `(.L_x_30) ;  /* 0x0000000000044947 */ /* 0x000fea0003800000 */
[----:B------:R-:W-:Y:S05]  /*1bc0*/  BPT.TRAP 0x1 ;  /* 0x000000040000795c */ /* 0x000fea0000300000 */
.L_x_30:
[----:B------:R-:W-:Y:S05]  /*1bd0*/  BSYNC.RECONVERGENT B0 ;  /* 0x0000000000007941 */ /* 0x000fea0003800200 */
.L_x_29:
        /* <DEDUP_REMOVED lines=32> */
[----:B------:R1:W-:Y:S02]  /*1de0*/  UTMALDG.3D [UR24], [UR40], desc[UR30] ;  /* 0x00001e18280075b4 */ /* 0x0003e40008011000 */
[----:B------:R-:W-:Y:S01]  /*1df0*/  UISETP.NE.AND UP0, UPT, UR21, UR29, UPT ;  /* 0x0000001d1500728c */ /* 0x000fe2000bf05270 */
[----:B------:R1:W-:Y:S01]  /*1e00*/  UTMALDG.3D [UR16], [UR38], desc[UR30] ;  /* 0x00001e10260075b4 */ /* 0x0003e20008011000 */
[----:B------:R1:W-:Y:S07]  /*1e10*/  UTMALDG.3D [UR8], [UR38], desc[UR30] ;  /* 0x00001e08260075b4 */ /* 0x0003ee0008011000 */
[----:B------:R-:W-:Y:S05]  /*1e20*/  BRA.U UP0, `(.L_x_31) ;  /* 0xfffffffd00407547 */ /* 0x000fea000b83ffff */
.L_x_26:
[C---:B-1----:R-:W-:Y:S01]  /*1e30*/  LEA R2, R16.reuse, UR4, 0x3 ;  /* 0x0000000410027c11 */ /* 0x042fe2000f8e18ff */
[----:B------:R-:W-:Y:S01]  /*1e40*/  NOP ;  /* 0x0000000000007918 */ /* 0x000fe20000000000 */
[----:B--2---:R-:W-:Y:S02]  /*1e50*/  SHF.L.U32 R3, R13, 0x1f, RZ ;  /* 0x0000001f0d037819 */ /* 0x004fe400000006ff */
[----:B------:R-:W-:Y:S02]  /*1e60*/  LEA R4, R16, UR4, 0x4 ;  /* 0x0000000410047c11 */ /* 0x000fe4000f8e20ff */
[----:B------:R-:W1:Y:S02]  /*1e70*/  SYNCS.PHASECHK.TRANS64.TRYWAIT P0, [R2+URZ+0xb0], R3 ;  /* 0x0000b003020075a7 */ /* 0x000e6400080011ff */
[----:B-1----:R-:W-:Y:S05]  /*1e80*/  @!P0 BRA `(.L_x_32) ;  /* 0x0000007000748947 */ /* 0x002fea0003800000 */
.L_x_136:
[----:B------:R-:W2:Y:S01]  /*1e90*/  LDS.128 R4, [R4+0x140] ;  /* 0x0001400004047984 */ /* 0x000ea20000000c00 */
[----:B---3--:R-:W-:Y:S01]  /*1ea0*/  ISETP.GE.AND P0, PT, R40, 0x1, PT ;  /* 0x000000012800780c */ /* 0x008fe20003f06270 */
[----:B-1----:R-:W-:Y:S01]  /*1eb0*/  VIADD R2, R2, 0xc0 ;  /* 0x000000c002027836 */ /* 0x002fe20000000000 */
[----:B------:R-:W-:Y:S01]  /*1ec0*/  @!PT LDS RZ, [RZ] ;  /* 0x00000000fffff984 */ /* 0x000fe20000000800 */
[----:B------:R-:W-:Y:S01]  /*1ed0*/  @!PT LDS RZ, [RZ] ;  /* 0x00000000fffff984 */ /* 0x000fe20000000800 */
[----:B------:R-:W-:Y:S01]  /*1ee0*/  @!PT LDS RZ, [RZ] ;  /* 0x00000000fffff984 */ /* 0x000fe20000000800 */
[----:B------:R-:W-:Y:S01]  /*1ef0*/  @!PT LDS RZ, [RZ] ;  /* 0x00000000fffff984 */ /* 0x000fe20000000800 */
[----:B------:R1:W-:Y:S06]  /*1f00*/  MEMBAR.ALL.CTA ;  /* 0x0000000000007992 */ /* 0x0003ec0000008000 */
[----:B-1----:R-:W1:Y:S01]  /*1f10*/  FENCE.VIEW.ASYNC.S ;  /* 0x00000000000073c6 */ /* 0x002e620000000000 */
[----:B------:R-:W-:-:S04]  /*1f20*/  PRMT R2, RZ, 0x654, R2 ;  /* 0x00000654ff027816 */ /* 0x000fc80000000002 */
[----:B-1----:R1:W-:Y:S01]  /*1f30*/  SYNCS.ARRIVE.TRANS64.RED.A1T0 RZ, [R2+URZ], RZ ;  /* 0x000000ff02ff79a7 */ /* 0x0023e200081004ff */
[----:B--2---:R-:W-:-:S13]  /*1f40*/  LOP3.LUT P2, RZ, R6, 0x1, RZ, 0xc0, !PT ;  /* 0x0000000106ff7812 */ /* 0x004fda000784c0ff */
[----:B------:R-:W-:Y:S01]  /*1f50*/  @P2 SHF.R.U32.HI R3, RZ, 0x10, R5 ;  /* 0x00000010ff032819 */ /* 0x000fe20000011605 */
[----:B------:R-:W-:Y:S01]  /*1f60*/  VOTEU.ANY UP0, P2 ;  /* 0x0000000000ff7886 */ /* 0x000fe20001000100 */
[----:B------:R-:W-:Y:S02]  /*1f70*/  @P2 MOV R10, R4 ;  /* 0x00000004000a2202 */ /* 0x000fe40000000f00 */
[----:B------:R-:W-:Y:S02]  /*1f80*/  @P2 R2UR.BROADCAST UR8, R3 ;  /* 0x00000000030822ca */ /* 0x000fe400008e0000 */
[----:B------:R-:W-:-:S11]  /*1f90*/  @P2 LOP3.LUT R9, R5, 0xffff, RZ, 0xc0, !PT ;  /* 0x0000ffff05092812 */ /* 0x000fd600078ec0ff */
[----:B------:R-:W-:Y:S01]  /*1fa0*/  @UP0 UMOV UR36, UR8 ;  /* 0x0000000800240c82 */ /* 0x000fe20008000000 */
[----:B-1----:R-:W-:Y:S05]  /*1fb0*/  @!P0 BRA `(.L_x_33) ;  /* 0x0000000000b88947 */ /* 0x002fea0003800000 */
[----:B------:R-:W4:Y:S01]  /*1fc0*/  LDC.64 R4, c[0x0][0xb18] ;  /* 0x0002c600ff047b82 */ /* 0x000f220000000a00 */
[----:B------:R-:W-:-:S07]  /*1fd0*/  ISETP.NE.AND P3, PT, R40, 0x1, PT ;  /* 0x000000012800780c */ /* 0x000fce0003f65270 */
[----:B------:R-:W1:Y:S08]  /*1fe0*/  LDC.64 R6, c[0x0][0xb10] ;  /* 0x0002c400ff067b82 */ /* 0x000e700000000a00 */
[----:B------:R-:W2:Y:S08]  /*1ff0*/  LDC R14, c[0x0][0xb20] ;  /* 0x0002c800ff0e7b82 */ /* 0x000eb00000000800 */
[----:B------:R-:W3:Y:S01]  /*2000*/  LDC R15, c[0x0][0xb0c] ;  /* 0x0002c300ff0f7b82 */ /* 0x000ee20000000800 */
[----:B----4-:R-:W-:Y:S01]  /*2010*/  IMAD.HI.U32 R19, R0, R5, RZ ;  /* 0x0000000500137227 */ /* 0x010fe200078e00ff */
[----:B------:R-:W-:-:S03]  /*2020*/  ISETP.NE.AND P0, PT, R4, 0x1, PT ;  /* 0x000000010400780c */ /* 0x000fc60003f05270 */
[----:B------:R-:W-:-:S03]  /*2030*/  IMAD.HI.U32 R5, R9, R5, RZ ;  /* 0x0000000509057227 */ /* 0x000fc600078e00ff */
[----:B------:R-:W4:Y:S01]  /*2040*/  LDC.64 R2, c[0x0][0xb28] ;  /* 0x0002ca00ff027b82 */ /* 0x000f220000000a00 */
[----:B-1----:R-:W-:-:S04]  /*2050*/  IMAD.HI.U32 R20, R8, R6, RZ ;  /* 0x0000000608147227 */ /* 0x002fc800078e00ff */
[----:B------:R-:W-:Y:S01]  /*2060*/  IMAD.HI.U32 R21, R10, R6, RZ ;  /* 0x000000060a157227 */ /* 0x000fe200078e00ff */
[----:B------:R-:W-:Y:S02]  /*2070*/  SHF.R.U32.HI R20, RZ, R7, R20 ;  /* 0x00000007ff147219 */ /* 0x000fe40000011614 */
[-C--:B--2---:R-:W-:Y:S02]  /*2080*/  SHF.R.U32.HI R19, RZ, R14.reuse, R19 ;  /* 0x0000000eff137219 */ /* 0x084fe40000011613 */
[----:B------:R-:W-:Y:S02]  /*2090*/  SHF.R.U32.HI R5, RZ, R14, R5 ;  /* 0x0000000eff057219 */ /* 0x000fe40000011605 */
[----:B------:R-:W-:Y:S02]  /*20a0*/  SEL R19, R0, R19, !P0 ;  /* 0x0000001300137207 */ /* 0x000fe40004000000 */
[----:B------:R-:W-:Y:S02]  /*20b0*/  SHF.R.U32.HI R21, RZ, R7, R21 ;  /* 0x00000007ff157219 */ /* 0x000fe40000011615 */
[----:B---3--:R-:W-:-:S02]  /*20c0*/  ISETP.NE.AND P1, PT, R15, 0x1, PT ;  /* 0x000000010f00780c */ /* 0x008fc40003f25270 */
[----:B------:R-:W-:Y:S02]  /*20d0*/  SEL R5, R9, R5, !P0 ;  /* 0x0000000509057207 */ /* 0x000fe40004000000 */
[----:B------:R-:W-:Y:S02]  /*20e0*/  SEL R20, R8, R20, !P1 ;  /* 0x0000001408147207 */ /* 0x000fe40004800000 */
[----:B------:R-:W-:Y:S01]  /*20f0*/  SEL R21, R10, R21, !P1 ;  /* 0x000000150a157207 */ /* 0x000fe20004800000 */
[----:B----4-:R-:W-:-:S04]  /*2100*/  IMAD.HI.U32 R18, R19, R2, RZ ;  /* 0x0000000213127227 */ /* 0x010fc800078e00ff */
        /* <DEDUP_REMOVED lines=10> */
[----:B------:R-:W-:-:S04]  /*21b0*/  @!P0 IMAD.HI.U32 R7, R21, R2, RZ ;  /* 0x0000000215078227 */ /* 0x000fc800078e00ff */
[----:B------:R-:W-:Y:S01]  /*21c0*/  IMAD.MOV R2, RZ, RZ, -R6 ;  /* 0x000000ffff027224 */ /* 0x000fe200078e0a06 */
[----:B------:R-:W-:Y:S02]  /*21d0*/  @!P0 SHF.R.U32.HI R3, RZ, R3, R7 ;  /* 0x00000003ff038219 */ /* 0x000fe40000011607 */
[----:B------:R-:W-:Y:S01]  /*21e0*/  IADD3 R7, PT, PT, -R5, RZ, RZ ;  /* 0x000000ff05077210 */ /* 0x000fe20007ffe1ff */
[----:B------:R-:W-:Y:S01]  /*21f0*/  IMAD R2, R40, R2, R5 ;  /* 0x0000000228027224 */ /* 0x000fe200078e0205 */
        /* <DEDUP_REMOVED lines=10> */
.L_x_33:
[----:B------:R-:W1:Y:S02]  /*22a0*/  LDCU UR8, c[0x0][0xb30] ;  /* 0x00016600ff0877ac */ /* 0x000e640008000800 */
[----:B-1----:R-:W-:-:S09]  /*22b0*/  UISETP.NE.AND UP0, UPT, UR8, 0x1, UPT ;  /* 0x000000010800788c */ /* 0x002fd2000bf05270 */
[----:B------:R-:W-:Y:S05]  /*22c0*/  BRA.U UP0, `(.L_x_34) ;  /* 0x0000000100407547 */ /* 0x000fea000b800000 */
[----:B------:R-:W1:Y:S08]  /*22d0*/  LDC.64 R4, c[0x0][0xb10] ;  /* 0x0002c400ff047b82 */ /* 0x000e700000000a00 */
[----:B------:R-:W2:Y:S08]  /*22e0*/  LDC.64 R2, c[0x0][0xb18] ;  /* 0x0002c600ff027b82 */ /* 0x000eb00000000a00 */
[----:B------:R-:W3:Y:S08]  /*22f0*/  LDC R6, c[0x0][0xb20] ;  /* 0x0002c800ff067b82 */ /* 0x000ef00000000800 */
[----:B------:R-:W4:Y:S01]  /*2300*/  LDC R7, c[0x0][0xb0c] ;  /* 0x0002c300ff077b82 */ /* 0x000f220000000800 */
[----:B-1----:R-:W-:-:S05]  /*2310*/  IMAD.HI.U32 R4, R10, R4, RZ ;  /* 0x000000040a047227 */ /* 0x002fca00078e00ff */
[----:B------:R-:W-:Y:S01]  /*2320*/  SHF.R.U32.HI R4, RZ, R5, R4 ;  /* 0x00000005ff047219 */ /* 0x000fe20000011604 */
[----:B--2---:R-:W-:Y:S01]  /*2330*/  IMAD.HI.U32 R3, R9, R3, RZ ;  /* 0x0000000309037227 */ /* 0x004fe200078e00ff */
[----:B------:R-:W-:-:S04]  /*2340*/  ISETP.NE.AND P0, PT, R2, 0x1, PT ;  /* 0x000000010200780c */ /* 0x000fc80003f05270 */
[----:B---3--:R-:W-:-:S04]  /*2350*/  SHF.R.U32.HI R3, RZ, R6, R3 ;  /* 0x00000006ff037219 */ /* 0x008fc80000011603 */
[----:B------:R-:W-:Y:S02]  /*2360*/  SEL R3, R9, R3, !P0 ;  /* 0x0000000309037207 */ /* 0x000fe40004000000 */
[----:B----4-:R-:W-:-:S04]  /*2370*/  ISETP.NE.AND P1, PT, R7, 0x1, PT ;  /* 0x000000010700780c */ /* 0x010fc80003f25270 */
[----:B------:R-:W-:-:S05]  /*2380*/  SEL R4, R10, R4, !P1 ;  /* 0x000000040a047207 */ /* 0x000fca0004800000 */
[----:B------:R-:W-:Y:S02]  /*2390*/  IMAD.IADD R5, R3, 0x1, -R4 ;  /* 0x0000000103057824 */ /* 0x000fe400078e0a04 */
[----:B------:R-:W-:Y:S02]  /*23a0*/  IMAD.IADD R3, R4, 0x1, -R3 ;  /* 0x0000000104037824 */ /* 0x000fe400078e0a03 */
[----:B------:R-:W-:Y:S02]  /*23b0*/  IMAD R10, R5, R7, R10 ;  /* 0x00000007050a7224 */ /* 0x000fe400078e020a */
[----:B------:R-:W-:-:S07]  /*23c0*/  IMAD R9, R3, R2, R9 ;  /* 0x0000000203097224 */ /* 0x000fce00078e0209 */
.L_x_34:
[----:B------:R-:W-:Y:S01]  /*23d0*/  VIADD R16, R16, 0x1 ;  /* 0x0000000110107836 */ /* 0x000fe20000000000 */
[----:B------:R-:W-:Y:S01]  /*23e0*/  PLOP3.LUT P1, PT, PT, PT, PT, 0x80, 0x8 ;  /* 0x000000000008781c */ /* 0x000fe20003f2f070 */
[----:B------:R-:W-:Y:S02]  /*23f0*/  IMAD.IADD R15, R10, 0x1, R87 ;  /* 0x000000010a0f7824 */ /* 0x000fe400078e0257 */
[----:B------:R-:W-:Y:S01]  /*2400*/  IMAD.IADD R14, R9, 0x1, R86 ;  /* 0x00000001090e7824 */ /* 0x000fe200078e0256 */
[----:B------:R-:W-:-:S04]  /*2410*/  ISETP.NE.AND P0, PT, R16, 0x2, PT ;  /* 0x000000021000780c */ /* 0x000fc80003f05270 */
[----:B------:R-:W-:Y:S02]  /*2420*/  SEL R2, RZ, 0x1, P0 ;  /* 0x00000001ff027807 */ /* 0x000fe40000000000 */
[----:B------:R-:W-:Y:S02]  /*2430*/  SEL R16, R16, RZ, P0 ;  /* 0x000000ff10107207 */ /* 0x000fe40000000000 */
[----:B------:R-:W-:Y:S01]  /*2440*/  LOP3.LUT R13, R13, R2, RZ, 0x3c, !PT ;  /* 0x000000020d0d7212 */ /* 0x000fe200078e3cff */
[----:B------:R-:W-:Y:S06]  /*2450*/  @P2 BRA `(.L_x_35) ;  /* 0xfffffff000482947 */ /* 0x000fec000383ffff */
[----:B------:R-:W-:Y:S01]  /*2460*/  UIADD3 UR4, UPT, UPT, UR4, 0x30, URZ ;  /* 0x0000003004047890 */ /* 0x000fe2000fffe0ff */
[----:B------:R-:W-:-:S03]  /*2470*/  SHF.L.U32 R2, R17, 0x1f, RZ ;  /* 0x0000001f11027819 */ /* 0x000fc600000006ff */
[----:B------:R-:W-:-:S09]  /*2480*/  ULEA UR5, UR6, UR4, 0x3 ;  /* 0x0000000406057291 */ /* 0x000fd2000f8e18ff */
[----:B------:R-:W1:Y:S02]  /*2490*/  SYNCS.PHASECHK.TRANS64.TRYWAIT P0, [UR5], R2 ;  /* 0x00000002ff0075a7 */ /* 0x000e640008001105 */
[----:B-1----:R-:W-:Y:S05]  /*24a0*/  @!P0 BRA `(.L_x_36) ;  /* 0x0000006c00008947 */ /* 0x002fea0003800000 */
.L_x_138:
[----:B------:R-:W-:-:S04]  /*24b0*/  UIADD3 UR6, UPT, UPT, UR6, 0x1, URZ ;  /* 0x0000000106067890 */ /* 0x000fc8000fffe0ff */
[----:B------:R-:W-:-:S04]  /*24c0*/  UISETP.NE.AND UP0, UPT, UR6, 0x6, UPT ;  /* 0x000000060600788c */ /* 0x000fc8000bf05270 */
[----:B------:R-:W-:Y:S02]  /*24d0*/  USEL UR7, URZ, 0x1, UP0 ;  /* 0x00000001ff077887 */ /* 0x000fe40008000000 */
[----:B------:R-:W-:-:S04]  /*24e0*/  USEL UR6, UR6, URZ, UP0 ;  /* 0x000000ff06067287 */ /* 0x000fc80008000000 */
[----:B------:R-:W-:Y:S01]  /*24f0*/  ULEA UR5, UR6, UR4, 0x3 ;  /* 0x0000000406057291 */ /* 0x000fe2000f8e18ff */
[----:B-1----:R-:W-:-:S04]  /*2500*/  LOP3.LUT R2, R17, UR7, RZ, 0x3c, !PT ;  /* 0x0000000711027c12 */ /* 0x002fc8000f8e3cff */
[----:B------:R-:W-:-:S04]  /*2510*/  SHF.L.U32 R3, R2, 0x1f, RZ ;  /* 0x0000001f02037819 */ /* 0x000fc800000006ff */
[----:B------:R-:W1:Y:S02]  /*2520*/  SYNCS.PHASECHK.TRANS64.TRYWAIT P0, [UR5], R3 ;  /* 0x00000003ff0075a7 */ /* 0x000e640008001105 */
[----:B-1----:R-:W-:Y:S05]  /*2530*/  @!P0 BRA `(.L_x_37) ;  /* 0x0000006800f48947 */ /* 0x002fea0003800000 */
.L_x_140:
[----:B------:R-:W-:-:S04]  /*2540*/  UIADD3 UR6, UPT, UPT, UR6, 0x1, URZ ;  /* 0x0000000106067890 */ /* 0x000fc8000fffe0ff */
[----:B------:R-:W-:-:S04]  /*2550*/  UISETP.NE.AND UP0, UPT, UR6, 0x6, UPT ;  /* 0x000000060600788c */ /* 0x000fc8000bf05270 */
[----:B------:R-:W-:Y:S02]  /*2560*/  USEL UR7, URZ, 0x1, UP0 ;  /* 0x00000001ff077887 */ /* 0x000fe40008000000 */
[----:B------:R-:W-:-:S04]  /*2570*/  USEL UR6, UR6, URZ, UP0 ;  /* 0x000000ff06067287 */ /* 0x000fc80008000000 */
[----:B------:R-:W-:Y:S01]  /*2580*/  ULEA UR5, UR6, UR4, 0x3 ;  /* 0x0000000406057291 */ /* 0x000fe2000f8e18ff */
[----:B------:R-:W-:-:S04]  /*2590*/  LOP3.LUT R2, R2, UR7, RZ, 0x3c, !PT ;  /* 0x0000000702027c12 */ /* 0x000fc8000f8e3cff */
[----:B-1----:R-:W-:-:S04]  /*25a0*/  SHF.L.U32 R3, R2, 0x1f, RZ ;  /* 0x0000001f02037819 */ /* 0x002fc800000006ff */
[----:B------:R-:W1:Y:S02]  /*25b0*/  SYNCS.PHASECHK.TRANS64.TRYWAIT P0, [UR5], R3 ;  /* 0x00000003ff0075a7 */ /* 0x000e640008001105 */
[----:B-1----:R-:W-:Y:S05]  /*25c0*/  @!P0 BRA `(.L_x_38) ;  /* 0x0000006800e88947 */ /* 0x002fea0003800000 */
.L_x_142:
        /* <DEDUP_REMOVED lines=9> */
.L_x_144:
        /* <DEDUP_REMOVED lines=9> */
.L_x_146:
[----:B------:R-:W-:-:S04]  /*26f0*/  UIADD3 UR6, UPT, UPT, UR6, 0x1, URZ ;  /* 0x0000000106067890 */ /* 0x000fc8000fffe0ff */
[----:B------:R-:W-:-:S04]  /*2700*/  UISETP.NE.AND UP0, UPT, UR6, 0x6, UPT ;  /* 0x000000060600788c */ /* 0x000fc8000bf05270 */
[----:B------:R-:W-:Y:S02]  /*2710*/  USEL UR5, URZ, 0x1, UP0 ;  /* 0x00000001ff057887 */ /* 0x000fe40008000000 */
[----:B------:R-:W-:-:S04]  /*2720*/  USEL UR6, UR6, URZ, UP0 ;  /* 0x000000ff06067287 */ /* 0x000fc80008000000 */
[----:B------:R-:W-:Y:S01]  /*2730*/  ULEA UR6, UR6, UR4, 0x3 ;  /* 0x0000000406067291 */ /* 0x000fe2000f8e18ff */
[----:B------:R-:W-:-:S04]  /*2740*/  LOP3.LUT R2, R2, UR5, RZ, 0x3c, !PT ;  /* 0x0000000502027c12 */ /* 0x000fc8000f8e3cff */
[----:B------:R-:W-:Y:S01]  /*2750*/  SHF.L.U32 R2, R2, 0x1f, RZ ;  /* 0x0000001f02027819 */ /* 0x000fe200000006ff */
[----:B-1--4-:R-:W-:-:S07]  /*2760*/  IMAD.U32 R0, RZ, RZ, UR6 ;  /* 0x00000006ff007e24 */ /* 0x012fce000f8e00ff */
.L_x_41:
[----:B-1----:R1:W2:Y:S02]  /*2770*/  SYNCS.PHASECHK.TRANS64.TRYWAIT P0, [R0+URZ], R2 ;  /* 0x00000002000075a7 */ /* 0x0022a400080011ff */
[----:B--2---:R-:W-:Y:S05]  /*2780*/  @!P0 NANOSLEEP.SYNCS 0x989680 ;  /* 0x009896800000895d */ /* 0x004fea0003900000 */
[----:B------:R-:W2:Y:S02]  /*2790*/  @!P0 SYNCS.PHASECHK.TRANS64 P0, [R0+URZ], R2 ;  /* 0x00000002000085a7 */ /* 0x000ea400080010ff */
[----:B--2---:R-:W-:Y:S05]  /*27a0*/  @P0 EXIT ;  /* 0x000000000000094d */ /* 0x004fea0003800000 */
[----:B------:R-:W-:Y:S05]  /*27b0*/  BRA `(.L_x_41) ;  /* 0xfffffffc00ec7947 */ /* 0x000fea000383ffff */
.L_x_17:
[----:B------:R-:W-:-:S04]  /*27c0*/  UISETP.NE.AND UP1, UPT, UR37, URZ, UPT ;  /* 0x000000ff2500728c */ /* 0x000fc8000bf25270 */
[----:B------:R-:W-:-:S09]  /*27d0*/  UISETP.NE.OR UP1, UPT, UR8, 0x1, UP1 ;  /* 0x000000010800788c */ /* 0x000fd20008f25670 */
[----:B------:R-:W-:Y:S05]  /*27e0*/  BRA.U UP1, `(.L_x_42) ;  /* 0x0000000501487547 */ /* 0x000fea000b800000 */
[----:B------:R-:W-:Y:S01]  /*27f0*/  ISETP.NE.AND P2, PT, R2, RZ, PT ;  /* 0x000000ff0200720c */ /* 0x000fe20003f45270 */
[----:B------:R-:W-:Y:S01]  /*2800*/  IMAD.MOV.U32 R12, RZ, RZ, 0x1 ;  /* 0x00000001ff0c7424 */ /* 0x000fe200078e00ff */
[----:B------:R-:W-:Y:S02]  /*2810*/  CS2R R10, SRZ ;  /* 0x00000000000a7805 */ /* 0x000fe4000001ff00 */
[----:B------:R-:W-:Y:S01]  /*2820*/  CS2R R8, SRZ ;  /* 0x0000000000087805 */ /* 0x000fe2000001ff00 */
[----:B------:R-:W-:Y:S01]  /*2830*/  UMOV UR4, 0x400 ;  /* 0x0000040000047882 */ /* 0x000fe20000000000 */
[----:B------:R-:W-:Y:S01]  /*2840*/  UMOV UR6, URZ ;  /* 0x000000ff00067c82 */ /* 0x000fe20008000000 */
[----:B------:R-:W-:-:S12]  /*2850*/  ULEA UR37, UR37, UR4, 0x18 ;  /* 0x0000000425257291 */ /* 0x000fd8000f8ec0ff */
.L_x_46:
[----:B------:R-:W-:Y:S02]  /*2860*/  LEA R0, R8, UR37, 0x3 ;  /* 0x0000002508007c11 */ /* 0x000fe4000f8e18ff */
[----:B------:R-:W-:-:S03]  /*2870*/  SHF.L.U32 R4, R9, 0x1f, RZ ;  /* 0x0000001f09047819 */ /* 0x000fc600000006ff */
[----:B------:R-:W-:Y:S01]  /*2880*/  VIADD R5, R0, 0x120 ;  /* 0x0000012000057836 */ /* 0x000fe20000000000 */
[----:B------:R-:W1:Y:S02]  /*2890*/  SYNCS.PHASECHK.TRANS64.TRYWAIT P0, [R0+URZ+0x110], R4 ;  /* 0x00011004000075a7 */ /* 0x000e6400080011ff */
[----:B-1----:R-:W-:Y:S05]  /*28a0*/  @!P0 BRA `(.L_x_43) ;  /* 0x0000006800788947 */ /* 0x002fea0003800000 */
.L_x_147:
[----:B------:R-:W-:Y:S01]  /*28b0*/  ULEA UR5, UR6, UR37, 0x3 ;  /* 0x0000002506057291 */ /* 0x000fe2000f8e18ff */
[----:B-1----:R-:W-:Y:S01]  /*28c0*/  PRMT R0, RZ, 0x654, R5 ;  /* 0x00000654ff007816 */ /* 0x002fe20000000005 */
[----:B------:R-:W-:Y:S01]  /*28d0*/  @!P2 IMAD.MOV.U32 R4, RZ, RZ, 0x10 ;  /* 0x00000010ff04a424 */ /* 0x000fe200078e00ff */
[----:B------:R-:W-:Y:S01]  /*28e0*/  SHF.L.U32 R5, R12, 0x1f, RZ ;  /* 0x0000001f0c057819 */ /* 0x000fe200000006ff */
[----:B------:R-:W-:Y:S01]  /*28f0*/  UIADD3 UR4, UPT, UPT, UR5, 0xb0, URZ ;  /* 0x000000b005047890 */ /* 0x000fe2000fffe0ff */
[----:B------:R1:W-:Y:S05]  /*2900*/  SYNCS.ARRIVE.TRANS64.RED.A1T0 RZ, [R0+URZ], RZ ;  /* 0x000000ff00ff79a7 */ /* 0x0003ea00081004ff */
[----:B------:R-:W-:Y:S01]  /*2910*/  IMAD.U32 R6, RZ, RZ, UR4 ;  /* 0x00000004ff067e24 */ /* 0x000fe2000f8e00ff */
[----:B------:R-:W2:Y:S04]  /*2920*/  SYNCS.PHASECHK.TRANS64.TRYWAIT P0, [UR5+0xc0], R5 ;  /* 0x0000c005ff0075a7 */ /* 0x000ea80008001105 */
[----:B------:R-:W-:Y:S01]  /*2930*/  PRMT R6, R2, 0x654, R6 ;  /* 0x0000065402067816 */ /* 0x000fe20000000006 */
[----:B-12---:R-:W-:Y:S06]  /*2940*/  @!P0 BRA `(.L_x_44) ;  /* 0x0000006800648947 */ /* 0x006fec0003800000 */
.L_x_149:
[----:B------:R-:W-:Y:S01]  /*2950*/  ULEA UR4, UR6, UR37, 0x4 ;  /* 0x0000002506047291 */ /* 0x000fe2000f8e20ff */
[----:B------:R-:W-:Y:S01]  /*2960*/  SEL R3, R6, R3, !P2 ;  /* 0x0000000306037207 */ /* 0x000fe20005000000 */
[----:B------:R-:W-:Y:S01]  /*2970*/  UIADD3 UR5, UPT, UPT, UR5, 0xb0, URZ ;  /* 0x000000b005057890 */ /* 0x000fe2000fffe0ff */
[----:B-1----:R-:W-:Y:S01]  /*2980*/  LEA R0, R11, UR37, 0x3 ;  /* 0x000000250b007c11 */ /* 0x002fe2000f8e18ff */
[----:B------:R-:W-:Y:S01]  /*2990*/  UIADD3 UR4, UPT, UPT, UR4, 0x140, URZ ;  /* 0x0000014004047890 */ /* 0x000fe2000fffe0ff */
[----:B------:R1:W-:Y:S01]  /*29a0*/  @!P2 SYNCS.ARRIVE.TRANS64.RED RZ, [R3+URZ], R4 ;  /* 0x0000000403ffa9a7 */ /* 0x0003e200080004ff */
[----:B------:R-:W-:Y:S01]  /*29b0*/  UIADD3 UR6, UPT, UPT, UR6, 0x1, URZ ;  /* 0x0000000106067890 */ /* 0x000fe2000fffe0ff */
[----:B------:R-:W-:-:S03]  /*29c0*/  VIADD R8, R8, 0x1 ;  /* 0x0000000108087836 */ /* 0x000fc60000000000 */
[----:B------:R-:W-:Y:S02]  /*29d0*/  UISETP.NE.AND UP0, UPT, UR6, 0x2, UPT ;  /* 0x000000020600788c */ /* 0x000fe4000bf05270 */
[----:B------:R-:W-:Y:S01]  /*29e0*/  ISETP.NE.AND P0, PT, R8, 0x2, PT ;  /* 0x000000020800780c */ /* 0x000fe20003f05270 */
[----:B------:R-:W-:Y:S06]  /*29f0*/  UGETNEXTWORKID.BROADCAST [UR4], [UR5] ;  /* 0x00000000040073ca */ /* 0x000fec0008000100 */
[----:B------:R-:W-:Y:S02]  /*2a00*/  USEL UR4, URZ, 0x1, UP0 ;  /* 0x00000001ff047887 */ /* 0x000fe40008000000 */
[----:B------:R-:W-:-:S04]  /*2a10*/  USEL UR6, UR6, URZ, UP0 ;  /* 0x000000ff06067287 */ /* 0x000fc80008000000 */
[----:B------:R-:W-:Y:S02]  /*2a20*/  LOP3.LUT R12, R12, UR4, RZ, 0x3c, !PT ;  /* 0x000000040c0c7c12 */ /* 0x000fe4000f8e3cff */
[----:B-1----:R-:W-:-:S04]  /*2a30*/  SHF.L.U32 R4, R10, 0x1f, RZ ;  /* 0x0000001f0a047819 */ /* 0x002fc800000006ff */
[----:B------:R-:W1:Y:S02]  /*2a40*/  SYNCS.PHASECHK.TRANS64.TRYWAIT P1, [R0+URZ+0xb0], R4 ;  /* 0x0000b004000075a7 */ /* 0x000e6400080211ff */
[----:B-1----:R-:W-:Y:S05]  /*2a50*/  @!P1 BRA `(.L_x_45) ;  /* 0x0000006800389947 */ /* 0x002fea0003800000 */
.L_x_150:
[C---:B-1----:R-:W-:Y:S01]  /*2a60*/  LEA R4, R11.reuse, UR37, 0x4 ;  /* 0x000000250b047c11 */ /* 0x042fe2000f8e20ff */
[----:B------:R-:W-:Y:S01]  /*2a70*/  VIADD R0, R0, 0xc0 ;  /* 0x000000c000007836 */ /* 0x000fe20000000000 */
[----:B------:R-:W-:Y:S01]  /*2a80*/  SEL R8, R8, RZ, P0 ;  /* 0x000000ff08087207 */ /* 0x000fe20000000000 */
[----:B------:R-:W-:-:S03]  /*2a90*/  VIADD R11, R11, 0x1 ;  /* 0x000000010b0b7836 */ /* 0x000fc60000000000 */
[----:B------:R-:W1:Y:S01]  /*2aa0*/  LDS.128 R4, [R4+0x140] ;  /* 0x0001400004047984 */ /* 0x000e620000000c00 */
[----:B------:R-:W-:Y:S02]  /*2ab0*/  PRMT R0, RZ, 0x654, R0 ;  /* 0x00000654ff007816 */ /* 0x000fe40000000000 */
[C---:B------:R-:W-:Y:S01]  /*2ac0*/  ISETP.NE.AND P1, PT, R11.reuse, 0x2, PT ;  /* 0x000000020b00780c */ /* 0x040fe20003f25270 */
[----:B------:R-:W-:Y:S01]  /*2ad0*/  @!PT LDS RZ, [RZ] ;  /* 0x00000000fffff984 */ /* 0x000fe20000000800 */
[----:B------:R-:W-:Y:S01]  /*2ae0*/  @!PT LDS RZ, [RZ] ;  /* 0x00000000fffff984 */ /* 0x000fe20000000800 */
[----:B------:R-:W-:Y:S01]  /*2af0*/  @!PT LDS RZ, [RZ] ;  /* 0x00000000fffff984 */ /* 0x000fe20000000800 */
[----:B------:R-:W-:Y:S01]  /*2b00*/  @!PT LDS RZ, [RZ] ;  /* 0x00000000fffff984 */ /* 0x000fe20000000800 */
[----:B------:R2:W-:Y:S06]  /*2b10*/  MEMBAR.ALL.CTA ;  /* 0x0000000000007992 */ /* 0x0005ec0000008000 */
[----:B--2---:R-:W2:Y:S01]  /*2b20*/  FENCE.VIEW.ASYNC.S ;  /* 0x00000000000073c6 */ /* 0x004ea20000000000 */
[----:B------:R-:W-:Y:S01]  /*2b30*/  SEL R11, R11, RZ, P1 ;  /* 0x000000ff0b0b7207 */ /* 0x000fe20000800000 */
[----:B--2---:R2:W-:Y:S01]  /*2b40*/  SYNCS.ARRIVE.TRANS64.RED.A1T0 RZ, [R0+URZ], RZ ;  /* 0x000000ff00ff79a7 */ /* 0x0045e200081004ff */
[----:B-1----:R-:W-:-:S02]  /*2b50*/  LOP3.LUT P3, RZ, R6, 0x1, RZ, 0xc0, !PT ;  /* 0x0000000106ff7812 */ /* 0x002fc4000786c0ff */
[----:B------:R-:W-:-:S04]  /*2b60*/  SEL R4, RZ, 0x1, P1 ;  /* 0x00000001ff047807 */ /* 0x000fc80000800000 */
[----:B------:R-:W-:Y:S02]  /*2b70*/  LOP3.LUT R10, R10, R4, RZ, 0x3c, !PT ;  /* 0x000000040a0a7212 */ /* 0x000fe400078e3cff */
[----:B--2---:R-:W-:-:S04]  /*2b80*/  SEL R0, RZ, 0x1, P0 ;  /* 0x00000001ff007807 */ /* 0x004fc80000000000 */
[----:B------:R-:W-:Y:S01]  /*2b90*/  LOP3.LUT R9, R9, R0, RZ, 0x3c, !PT ;  /* 0x0000000009097212 */ /* 0x000fe200078e3cff */
[----:B------:R-:W-:Y:S06]  /*2ba0*/  @P3 BRA `(.L_x_46) ;  /* 0xfffffffc002c3947 */ /* 0x000fec000383ffff */
[----:B------:R-:W-:Y:S01]  /*2bb0*/  ULEA UR5, UR6, UR37, 0x3 ;  /* 0x0000002506057291 */ /* 0x000fe2000f8e18ff */
[----:B------:R-:W-:-:S08]  /*2bc0*/  SHF.L.U32 R2, R12, 0x1f, RZ ;  /* 0x0000001f0c027819 */ /* 0x000fd000000006ff */
[----:B------:R-:W1:Y:S02]  /*2bd0*/  SYNCS.PHASECHK.TRANS64 P0, [UR5+0xc0], R2 ;  /* 0x0000c002ff0075a7 */ /* 0x000e640008001005 */
[----:B-1----:R-:W-:Y:S05]  /*2be0*/  @P0 BRA `(.L_x_47) ;  /* 0x0000000000080947 */ /* 0x002fea0003800000 */
[----:B------:R-:W1:Y:S02]  /*2bf0*/  SYNCS.PHASECHK.TRANS64.TRYWAIT P0, [UR5+0xc0], R2 ;  /* 0x0000c002ff0075a7 */ /* 0x000e640008001105 */
[----:B-1----:R-:W-:Y:S05]  /*2c00*/  @!P0 BRA `(.L_x_48) ;  /* 0x0000006400e08947 */ /* 0x002fea0003800000 */
.L_x_47:
[----:B------:R-:W-:-:S04]  /*2c10*/  UIADD3 UR4, UPT, UPT, UR6, 0x1, URZ ;  /* 0x0000000106047890 */ /* 0x000fc8000fffe0ff */
[----:B------:R-:W-:-:S04]  /*2c20*/  UISETP.NE.AND UP0, UPT, UR4, 0x2, UPT ;  /* 0x000000020400788c */ /* 0x000fc8000bf05270 */
[----:B------:R-:W-:Y:S02]  /*2c30*/  USEL UR7, URZ, 0x1, UP0 ;  /* 0x00000001ff077887 */ /* 0x000fe40008000000 */
[----:B------:R-:W-:-:S04]  /*2c40*/  USEL UR4, UR4, URZ, UP0 ;  /* 0x000000ff04047287 */ /* 0x000fc80008000000 */
[----:B------:R-:W-:Y:S01]  /*2c50*/  ULEA UR4, UR4, UR37, 0x3 ;  /* 0x0000002504047291 */ /* 0x000fe2000f8e18ff */
[----:B-1----:R-:W-:-:S04]  /*2c60*/  LOP3.LUT R2, R12, UR7, RZ, 0x3c, !PT ;  /* 0x000000070c027c12 */ /* 0x002fc8000f8e3cff */
[----:B------:R-:W-:-:S04]  /*2c70*/  SHF.L.U32 R0, R2, 0x1f, RZ ;  /* 0x0000001f02007819 */ /* 0x000fc800000006ff */
[----:B------:R-:W1:Y:S02]  /*2c80*/  SYNCS.PHASECHK.TRANS64 P0, [UR4+0xc0], R0 ;  /* 0x0000c000ff0075a7 */ /* 0x000e640008001004 */
[----:B-1----:R-:W-:Y:S05]  /*2c90*/  @P0 EXIT ;  /* 0x000000000000094d */ /* 0x002fea0003800000 */
[----:B------:R-:W-:Y:S02]  /*2ca0*/  SHF.L.U32 R2, R2, 0x1f, RZ ;  /* 0x0000001f02027819 */ /* 0x000fe400000006ff */
[----:B------:R-:W-:-:S07]  /*2cb0*/  MOV R0, UR4 ;  /* 0x0000000400007c02 */ /* 0x000fce0008000f00 */
.L_x_49:
[----:B-1----:R1:W2:Y:S02]  /*2cc0*/  SYNCS.PHASECHK.TRANS64.TRYWAIT P0, [R0+URZ+0xc0], R2 ;  /* 0x0000c002000075a7 */ /* 0x0022a400080011ff */
[----:B--2---:R-:W-:Y:S05]  /*2cd0*/  @!P0 NANOSLEEP.SYNCS 0x989680 ;  /* 0x009896800000895d */ /* 0x004fea0003900000 */
[----:B------:R-:W2:Y:S02]  /*2ce0*/  @!P0 SYNCS.PHASECHK.TRANS64 P0, [R0+URZ+0xc0], R2 ;  /* 0x0000c002000085a7 */ /* 0x000ea400080010ff */
[----:B--2---:R-:W-:Y:S05]  /*2cf0*/  @P0 EXIT ;  /* 0x000000000000094d */ /* 0x004fea0003800000 */
[----:B------:R-:W-:Y:S05]  /*2d00*/  BRA `(.L_x_49) ;  /* 0xfffffffc00ec7947 */ /* 0x000fea000383ffff */
.L_x_42:
[----:B------:R-:W-:-:S09]  /*2d10*/  UISETP.NE.AND UP1, UPT, UR8, URZ, UPT ;  /* 0x000000ff0800728c */ /* 0x000fd2000bf25270 */
[----:B------:R-:W-:Y:S05]  /*2d20*/  BRA.U UP1, `(.L_x_50) ;  /* 0x0000000d01b47547 */ /* 0x000fea000b800000 */
[----:B------:R-:W-:Y:S01]  /*2d30*/  UMOV UR4, 0x40 ;  /* 0x0000004000047882 */ /* 0x000fe20000000000 */
[----:B------:R-:W-:Y:S01]  /*2d40*/  NOP ;  /* 0x0000000000007918 */ /* 0x000fe20000000000 */
[----:B------:R-:W-:Y:S01]  /*2d50*/  ULEA UR4, UR37, UR4, 0x18 ;  /* 0x0000000425047291 */ /* 0x000fe2000f8ec0ff */
[----:B------:R-:W-:Y:S02]  /*2d60*/  UMOV UR5, 0x400 ;  /* 0x0000040000057882 */ /* 0x000fe40000000000 */
[----:B------:R-:W-:-:S06]  /*2d70*/  ULEA UR37, UR37, UR5, 0x18 ;  /* 0x0000000525257291 */ /* 0x000fcc000f8ec0ff */
[----:B------:R-:W1:Y:S02]  /*2d80*/  LDS.U8 R0, [UR4+0x1c] ;  /* 0x00001c04ff007984 */ /* 0x000e640008000000 */
[----:B-1----:R-:W-:-:S13]  /*2d90*/  ISETP.NE.AND P0, PT, R0, RZ, PT ;  /* 0x000000ff0000720c */ /* 0x002fda0003f05270 */
[----:B------:R-:W-:Y:S05]  /*2da0*/  @P0 BRA `(.L_x_51) ;  /* 0x0000000000580947 */ /* 0x000fea0003800000 */
[----:B------:R-:W-:-:S13]  /*2db0*/  ELECT P0, URZ, PT ;  /* 0x0000000000ff782f */ /* 0x000fda0003800000 */
[----:B------:R-:W-:Y:S05]  /*2dc0*/  @!P0 BRA `(.L_x_52) ;  /* 0x0000000000608947 */ /* 0x000fea0003800000 */
[----:B------:R-:W-:Y:S01]  /*2dd0*/  UMOV UR5, 0x10 ;  /* 0x0000001000057882 */ /* 0x000fe20000000000 */
[----:B------:R-:W-:Y:S01]  /*2de0*/  HFMA2 R0, -RZ, RZ, 0, 5.9604644775390625e-08 ;  /* 0x00000001ff007431 */ /* 0x000fe200000001ff */
[----:B------:R-:W-:-:S03]  /*2df0*/  MOV R2, 0xffff ;  /* 0x0000ffff00027802 */ /* 0x000fc60000000f00 */
[----:B------:R-:W-:Y:S04]  /*2e00*/  DEPBAR.LE SB1, 0x36 ;  /* 0x00009d800000791a */ /* 0x000fe80000000000 */
[----:B------:R-:W1:Y:S02]  /*2e10*/  UTCATOMSWS.FIND_AND_SET.ALIGN UP0, UR5, UR5 ;  /* 0x00000005000575e3 */ /* 0x000e640008000800 */
[----:B-1----:R-:W-:Y:S01]  /*2e20*/  MOV R3, UR5 ;  /* 0x0000000500037c02 */ /* 0x002fe20008000f00 */
[----:B------:R-:W-:Y:S06]  /*2e30*/  BRA.U UP0, `(.L_x_53) ;  /* 0x0000000100187547 */ /* 0x000fec000b800000 */
.L_x_54:
[----:B------:R-:W-:Y:S05]  /*2e40*/  NANOSLEEP 0x64 ;  /* 0x000000640000795d */ /* 0x000fea0003800000 */
[----:B------:R-:W-:-:S05]  /*2e50*/  UMOV UR5, 0x10 ;  /* 0x0000001000057882 */ /* 0x000fca0000000000 */
[----:B------:R-:W-:Y:S04]  /*2e60*/  DEPBAR.LE SB1, 0x36 ;  /* 0x00009d800000791a */ /* 0x000fe80000000000 */
[----:B------:R-:W1:Y:S02]  /*2e70*/  UTCATOMSWS.FIND_AND_SET.ALIGN UP0, UR5, UR5 ;  /* 0x00000005000575e3 */ /* 0x000e640008000800 */
[----:B-1----:R-:W-:Y:S01]  /*2e80*/  MOV R3, UR5 ;  /* 0x0000000500037c02 */ /* 0x002fe20008000f00 */
[----:B------:R-:W-:Y:S05]  /*2e90*/  BRA.U !UP0, `(.L_x_54) ;  /* 0xfffffffd08e87547 */ /* 0x000fea000b83ffff */
.L_x_53:
[-C--:B------:R-:W-:Y:S02]  /*2ea0*/  SHF.L.U32 R2, R2, R3.reuse, RZ ;  /* 0x0000000302027219 */ /* 0x080fe400000006ff */
[----:B------:R-:W-:Y:S01]  /*2eb0*/  SHF.L.U32 R0, R0, R3, RZ ;  /* 0x0000000300007219 */ /* 0x000fe200000006ff */
[----:B------:R-:W-:Y:S02]  /*2ec0*/  IMAD.SHL.U32 R3, R3, 0x20, RZ ;  /* 0x0000002003037824 */ /* 0x000fe400078e00ff */
[----:B------:R1:W-:Y:S04]  /*2ed0*/  ATOMS.OR RZ, [UR4+0x14], R2 ;  /* 0x00001402ffff798c */ /* 0x0003e8000b000004 */
[----:B------:R1:W-:Y:S04]  /*2ee0*/  ATOMS.OR RZ, [UR4+0x18], R0 ;  /* 0x00001800ffff798c */ /* 0x0003e8000b000004 */
[----:B------:R1:W-:Y:S01]  /*2ef0*/  STS [UR37+0x160], R3 ;  /* 0x00016003ff007988 */ /* 0x0003e20008000825 */
[----:B------:R-:W-:Y:S05]  /*2f00*/  BRA `(.L_x_52) ;  /* 0x0000000000107947 */ /* 0x000fea0003800000 */
.L_x_51:
[----:B------:R-:W-:Y:S02]  /*2f10*/  MOV R0, 0xffffffff ;  /* 0xffffffff00007802 */ /* 0x000fe40000000f00 */
[----:B------:R-:W-:-:S03]  /*2f20*/  MOV R2, 0x2f50 ;  /* 0x00002f5000027802 */ /* 0x000fc60000000f00 */
[----:B------:R1:W-:Y:S04]  /*2f30*/  STS [UR37+0x160], R0 ;  /* 0x00016000ff007988 */ /* 0x0003e80008000825 */
[----:B-1-3-5:R-:W-:Y:S05]  /*2f40*/  CALL.REL.NOINC `($__internal_1_$__cuda_sm10x_tcgen05_guardrail_trap_phase_invalid_during_alloc) ;  /* 0x0000006c00287944 */ /* 0x02afea0003c00000 */
.L_x_52:
[----:B------:R-:W-:Y:S05]  /*2f50*/  WARPSYNC.ALL ;  /* 0x0000000000007948 */ /* 0x000fea0003800000 */
[----:B------:R-:W2:Y:S01]  /*2f60*/  S2UR UR5, SR_CgaCtaId ;  /* 0x00000000000579c3 */ /* 0x000ea20000008800 */
[----:B------:R-:W-:Y:S01]  /*2f70*/  UMOV UR4, 0x400 ;  /* 0x0000040000047882 */ /* 0x000fe20000000000 */
[----:B------:R-:W-:-:S06]  /*2f80*/  NOP ;  /* 0x0000000000007918 */ /* 0x000fcc0000000000 */
[----:B------:R-:W-:Y:S06]  /*2f90*/  BAR.ARV 0x6, 0xa0 ;  /* 0x0182800000007b1d */ /* 0x000fec0000002000 */
[----:B------:R-:W4:Y:S01]  /*2fa0*/  LDCU UR7, c[0x0][0x38c] ;  /* 0x00007180ff0777ac */ /* 0x000f220008000800 */
[----:B------:R-:W-:Y:S01]  /*2fb0*/  IMAD.MOV.U32 R11, RZ, RZ, 0x1 ;  /* 0x00000001ff0b7424 */ /* 0x000fe200078e00ff */
[----:B------:R-:W-:Y:S01]  /*2fc0*/  CS2R R8, SRZ ;  /* 0x0000000000087805 */ /* 0x000fe2000001ff00 */
[----:B------:R-:W-:Y:S01]  /*2fd0*/  IMAD.MOV.U32 R10, RZ, RZ, RZ ;  /* 0x000000ffff0a7224 */ /* 0x000fe200078e00ff */
[----:B------:R-:W3:Y:S01]  /*2fe0*/  LDCU UR6, c[0x0][0x38c] ;  /* 0x00007180ff0677ac */ /* 0x000ee20008000800 */
[----:B------:R-:W-:Y:S01]  /*2ff0*/  UMOV UR15, URZ ;  /* 0x000000ff000f7c82 */ /* 0x000fe20008000000 */
[----:B------:R-:W-:Y:S01]  /*3000*/  UMOV UR14, URZ ;  /* 0x000000ff000e7c82 */ /* 0x000fe20008000000 */
[----:B--2---:R-:W-:Y:S01]  /*3010*/  ULEA UR5, UR5, UR4, 0x18 ;  /* 0x0000000405057291 */ /* 0x004fe2000f8ec0ff */
[----:B------:R-:W-:Y:S01]  /*3020*/  UMOV UR24, 0x0 ;  /* 0x0000000000187882 */ /* 0x000fe20000000000 */
[----:B------:R-:W-:-:S02]  /*3030*/  UMOV UR25, 0x8218010 ;  /* 0x0821801000197882 */ /* 0x000fc40000000000 */
[----:B------:R-:W-:Y:S02]  /*3040*/  UIADD3 UR10, UPT, UPT, UR5, 0x8400, URZ ;  /* 0x00008400050a7890 */ /* 0x000fe4000fffe0ff */
[----:B------:R-:W-:Y:S02]  /*3050*/  UIADD3 UR11, UPT, UPT, UR5, 0x20400, URZ ;  /* 0x00020400050b7890 */ /* 0x000fe4000fffe0ff */
[----:B----4-:R-:W-:Y:S01]  /*3060*/  UIADD3 UR7, UPT, UPT, UR7, 0x3f, URZ ;  /* 0x0000003f07077890 */ /* 0x010fe2000fffe0ff */
[----:B-1----:R-:W1:Y:S01]  /*3070*/  LDS R0, [UR5+0x160] ;  /* 0x00016005ff007984 */ /* 0x002e620008000800 */
[----:B------:R-:W-:Y:S02]  /*3080*/  USHF.R.U32.HI UR10, URZ, 0x4, UR10 ;  /* 0x00000004ff0a7899 */ /* 0x000fe4000801160a */
[----:B------:R-:W-:Y:S02]  /*3090*/  USHF.R.S32.HI UR4, URZ, 0x1f, UR7 ;  /* 0x0000001fff047899 */ /* 0x000fe40008011407 */
[----:B------:R-:W-:-:S02]  /*30a0*/  USHF.R.U32.HI UR11, URZ, 0x4, UR11 ;  /* 0x00000004ff0b7899 */ /* 0x000fc4000801160b */
[----:B------:R-:W-:Y:S02]  /*30b0*/  ULEA.HI UR4, UR4, UR7, URZ, 0x6 ;  /* 0x0000000704047291 */ /* 0x000fe4000f8f30ff */
[----:B------:R-:W-:Y:S02]  /*30c0*/  ULOP3.LUT UR10, UR10, 0x3fff, URZ, 0xc0, !UPT ;  /* 0x00003fff0a0a7892 */ /* 0x000fe4000f8ec0ff */
[----:B------:R-:W-:Y:S02]  /*30d0*/  USHF.R.S32.HI UR4, URZ, 0x6, UR4 ;  /* 0x00000006ff047899 */ /* 0x000fe40008011404 */
[----:B------:R-:W-:Y:S02]  /*30e0*/  ULOP3.LUT UR11, UR11, 0x3fff, URZ, 0xc0, !UPT ;  /* 0x00003fff0b0b7892 */ /* 0x000fe4000f8ec0ff */
[----:B------:R-:W-:Y:S01]  /*30f0*/  UISETP.LT.AND UP0, UPT, UR4, 0x1, UPT ;  /* 0x000000010400788c */ /* 0x000fe2000bf01270 */
[----:B------:R-:W-:Y:S01]  /*3100*/  UMOV UR22, 0x0 ;  /* 0x0000000000167882 */ /* 0x000fe20000000000 */
[----:B------:R-:W-:-:S02]  /*3110*/  UMOV UR23, 0x8218010 ;  /* 0x0821801000177882 */ /* 0x000fc40000000000 */
[----:B------:R-:W-:Y:S02]  /*3120*/  USEL UR9, UR4, 0x1, !UP0 ;  /* 0x0000000104097887 */ /* 0x000fe4000c000000 */
[----:B------:R-:W-:Y:S02]  /*3130*/  ULOP3.LUT UR10, UR10, 0x2000000, URZ, 0xfc, !UPT ;  /* 0x020000000a0a7892 */ /* 0x000fe4000f8efcff */
[----:B------:R-:W-:Y:S02]  /*3140*/  ULOP3.LUT UR11, UR11, 0x2000000, URZ, 0xfc, !UPT ;  /* 0x020000000b0b7892 */ /* 0x000fe4000f8efcff */
[----:B------:R-:W-:Y:S02]  /*3150*/  UIADD3 UR9, UPT, UPT, -UR9, URZ, URZ ;  /* 0x000000ff09097290 */ /* 0x000fe4000fffe1ff */
[----:B---3--:R-:W-:Y:S01]  /*3160*/  UISETP.GE.AND UP3, UPT, UR6, 0x1, UPT ;  /* 0x000000010600788c */ /* 0x008fe2000bf66270 */
[----:B------:R-:W-:Y:S01]  /*3170*/  UMOV UR20, 0x0 ;  /* 0x0000000000147882 */ /* 0x000fe20000000000 */
[----:B------:R-:W-:Y:S01]  /*3180*/  UMOV UR21, 0x8218010 ;  /* 0x0821801000157882 */ /* 0x000fe20000000000 */
[----:B------:R-:W-:Y:S01]  /*3190*/  UMOV UR18, 0x0 ;  /* 0x0000000000127882 */ /* 0x000fe20000000000 */
[----:B------:R-:W-:Y:S01]  /*31a0*/  UMOV UR19, 0x8218010 ;  /* 0x0821801000137882 */ /* 0x000fe20000000000 */
[----:B-1----:R-:W-:-:S15]  /*31b0*/  R2UR UR16, R0 ;  /* 0x00000000001072ca */ /* 0x002fde00000e0000 */
.L_x_61:
[----:B------:R-:W-:Y:S02]  /*31c0*/  LEA R0, R10, UR5, 0x3 ;  /* 0x000000050a007c11 */ /* 0x000fe4000f8e18ff */
[----:B------:R-:W-:Y:S02]  /*31d0*/  SHF.L.U32 R2, R9, 0x1f, RZ ;  /* 0x0000001f09027819 */ /* 0x000fe400000006ff */
[----:B------:R-:W-:Y:S01]  /*31e0*/  PLOP3.LUT P0, PT, PT, PT, UP3, 0x80, 0x8 ;  /* 0x000000000008781c */ /* 0x000fe20003f0f038 */
[----:B------:R-:W-:Y:S01]  /*31f0*/  VIADD R3, R0, 0xc0 ;  /* 0x000000c000037836 */ /* 0x000fe20000000000 */
[----:B-1----:R-:W1:Y:S02]  /*3200*/  SYNCS.PHASECHK.TRANS64.TRYWAIT P1, [R0+URZ+0xb0], R2 ;  /* 0x0000b002000075a7 */ /* 0x002e6400080211ff */
[----:B-1-3--:R-:W-:Y:S09]  /*3210*/  @!P1 BRA `(.L_x_55) ;  /* 0x0000006000749947 */ /* 0x00aff20003800000 */
.L_x_152:
[----:B------:R-:W-:Y:S01]  /*3220*/  LEA R4, R10, UR5, 0x4 ;  /* 0x000000050a047c11 */ /* 0x000fe2000f8e20ff */
[----:B------:R-:W-:Y:S01]  /*3230*/  @UP3 ULEA UR6, UR14, UR5, 0x3 ;  /* 0x000000050e063291 */ /* 0x000fe2000f8e18ff */
[----:B------:R-:W-:Y:S01]  /*3240*/  PLOP3.LUT P2, PT, PT, PT, PT, 0x80, 0x8 ;  /* 0x000000000008781c */ /* 0x000fe20003f4f070 */
[----:B------:R-:W-:Y:S01]  /*3250*/  ULEA UR7, UR15, UR5, 0x3 ;  /* 0x000000050f077291 */ /* 0x000fe2000f8e18ff */
[----:B------:R-:W-:Y:S01]  /*3260*/  PRMT R3, RZ, 0x654, R3 ;  /* 0x00000654ff037816 */ /* 0x000fe20000000003 */
[----:B------:R-:W-:Y:S01]  /*3270*/  ULEA UR8, UR15, UR16, 0x7 ;  /* 0x000000100f087291 */ /* 0x000fe2000f8e38ff */
[----:B------:R-:W2:Y:S01]  /*3280*/  LDS.128 R4, [R4+0x140] ;  /* 0x0001400004047984 */ /* 0x000ea20000000c00 */
[----:B-1----:R-:W-:Y:S02]  /*3290*/  @P0 SHF.L.U32 R2, R8, 0x1f, RZ ;  /* 0x0000001f08020819 */ /* 0x002fe400000006ff */
[----:B------:R-:W-:Y:S01]  /*32a0*/  SHF.L.U32 R0, R11, 0x1f, RZ ;  /* 0x0000001f0b007819 */ /* 0x000fe200000006ff */
[----:B------:R-:W-:Y:S01]  /*32b0*/  @!PT LDS RZ, [RZ] ;  /* 0x00000000fffff984 */ /* 0x000fe20000000800 */
[----:B------:R-:W-:Y:S01]  /*32c0*/  @!PT LDS RZ, [RZ] ;  /* 0x00000000fffff984 */ /* 0x000fe20000000800 */
[----:B------:R-:W-:Y:S01]  /*32d0*/  @!PT LDS RZ, [RZ] ;  /* 0x00000000fffff984 */ /* 0x000fe20000000800 */
[----:B------:R-:W-:Y:S01]  /*32e0*/  @!PT LDS RZ, [RZ] ;  /* 0x00000000fffff984 */ /* 0x000fe20000000800 */
[----:B------:R1:W-:Y:S06]  /*32f0*/  MEMBAR.ALL.CTA ;  /* 0x0000000000007992 */ /* 0x0003ec0000008000 */
[----:B-1----:R-:W1:Y:S02]  /*3300*/  FENCE.VIEW.ASYNC.S ;  /* 0x00000000000073c6 */ /* 0x002e640000000000 */
[----:B-1----:R1:W-:Y:S01]  /*3310*/  SYNCS.ARRIVE.TRANS64.RED.A1T0 RZ, [R3+URZ], RZ ;  /* 0x000000ff03ff79a7 */ /* 0x0023e200081004ff */
[----:B------:R1:W3:Y:S01]  /*3320*/  @P0 SYNCS.PHASECHK.TRANS64.TRYWAIT P2, [UR6], R2 ;  /* 0x00000002ff0005a7 */ /* 0x0002e20008041106 */
[----:B--2---:R-:W-:Y:S01]  /*3330*/  LOP3.LUT P1, RZ, R6, 0x1, RZ, 0xc0, !PT ;  /* 0x0000000106ff7812 */ /* 0x004fe2000782c0ff */
[----:B------:R-:W2:Y:S02]  /*3340*/  SYNCS.PHASECHK.TRANS64.TRYWAIT P0, [UR7+0xf0], R0 ;  /* 0x0000f000ff0075a7 */ /* 0x000ea40008001107 */
[----:B-123--:R-:W-:Y:S10]  /*3350*/  @!P0 BRA `(.L_x_56) ;  /* 0x0000006000388947 */ /* 0x00eff40003800000 */
.L_x_154:
[----:B------:R-:W-:Y:S01]  /*3360*/  IADD3 R10, PT, PT, R10, 0x1, RZ ;  /* 0x000000010a0a7810 */ /* 0x000fe20007ffe0ff */
[----:B------:R-:W-:Y:S06]  /*3370*/  BRA.U !UP3, `(.L_x_57) ;  /* 0x000000010bc07547 */ /* 0x000fec000b800000 */
[----:B------:R-:W-:Y:S01]  /*3380*/  UPLOP3.LUT UP4, UPT, UPT, UPT, UPT, 0x40, 0x4 ;  /* 0x000000000004789c */ /* 0x000fe20003f8e870 */
[----:B------:R-:W-:Y:S01]  /*3390*/  UMOV UR13, UR9 ;  /* 0x00000009000d7c82 */ /* 0x000fe20008000000 */
[----:B------:R-:W-:Y:S01]  /*33a0*/  UMOV UR12, UR4 ;  /* 0x00000004000c7c82 */ /* 0x000fe20008000000 */
[----:B------:R-:W-:-:S08]  /*33b0*/  UMOV UR17, UR14 ;  /* 0x0000000e00117c82 */ /* 0x000fd00008000000 */
.L_x_60:
[----:B------:R-:W-:Y:S02]  /*33c0*/  UIADD3 UR13, UPT, UPT, UR13, 0x1, URZ ;  /* 0x000000010d0d7890 */ /* 0x000fe4000fffe0ff */
[----:B--2---:R-:W-:Y:S02]  /*33d0*/  ULEA UR6, UR17, UR5, 0x3 ;  /* 0x0000000511067291 */ /* 0x004fe4000f8e18ff */
[----:B------:R-:W-:Y:S01]  /*33e0*/  UISETP.NE.AND UP0, UPT, UR13, URZ, UPT ;  /* 0x000000ff0d00728c */ /* 0x000fe2000bf05270 */
[----:B---3--:R-:W-:Y:S10]  /*33f0*/  @P2 BRA `(.L_x_58) ;  /* 0x00000000000c2947 */ /* 0x008ff40003800000 */
[----:B-1----:R-:W-:Y:S04]  /*3400*/  SHF.L.U32 R2, R8, 0x1f, RZ ;  /* 0x0000001f08027819 */ /* 0x002fe800000006ff */
[----:B------:R-:W1:Y:S02]  /*3410*/  SYNCS.PHASECHK.TRANS64.TRYWAIT P0, [UR6], R2 ;  /* 0x00000002ff0075a7 */ /* 0x000e640008001106 */
[----:B-1----:R-:W-:Y:S05]  /*3420*/  @!P0 BRA `(.L_x_59) ;  /* 0x00000060001c8947 */ /* 0x002fea0003800000 */
.L_x_58:
[----:B------:R-:W-:Y:S01]  /*3430*/  UISETP.NE.AND UP1, UPT, UR12, 0x1, UPT ;  /* 0x000000010c00788c */ /* 0x000fe2000bf25270 */
[----:B------:R-:W-:Y:S01]  /*3440*/  PLOP3.LUT P2, PT, PT, PT, PT, 0x80, 0x8 ;  /* 0x000000000008781c */ /* 0x000fe20003f4f070 */
[----:B------:R-:W-:Y:S02]  /*3450*/  UIADD3 UR14, UPT, UPT, UR17, 0x1, URZ ;  /* 0x00000001110e7890 */ /* 0x000fe4000fffe0ff */
[----:B------:R-:W-:Y:S02]  /*3460*/  ULEA UR28, UR17, UR11, 0xa ;  /* 0x0000000b111c7291 */ /* 0x000fe4000f8e50ff */
[----:B------:R-:W-:Y:S01]  /*3470*/  UISETP.NE.AND UP2, UPT, UR14, 0x6, UPT ;  /* 0x000000060e00788c */ /* 0x000fe2000bf45270 */
[----:B------:R-:W-:Y:S01]  /*3480*/  PLOP3.LUT P0, PT, PT, PT, UP1, 0x80, 0x8 ;  /* 0x000000000008781c */ /* 0x000fe20003f0f018 */
[----:B------:R-:W-:Y:S02]  /*3490*/  UIADD3 UR40, UPT, UPT, UR28, 0x80, URZ ;  /* 0x000000801c287890 */ /* 0x000fe4000fffe0ff */
[----:B------:R-:W-:Y:S02]  /*34a0*/  USEL UR27, URZ, 0x1, UP2 ;  /* 0x00000001ff1b7887 */ /* 0x000fe40009000000 */
[----:B------:R-:W-:Y:S02]  /*34b0*/  USEL UR14, UR14, URZ, UP2 ;  /* 0x000000ff0e0e7287 */ /* 0x000fe40009000000 */
[----:B------:R-:W-:Y:S02]  /*34c0*/  UIADD3 UR36, UPT, UPT, UR28, 0x100, URZ ;  /* 0x000001001c247890 */ /* 0x000fe4000fffe0ff */
[----:B------:R-:W-:Y:S01]  /*34d0*/  @UP1 ULEA UR26, UR14, UR5, 0x3 ;  /* 0x000000050e1a1291 */ /* 0x000fe2000f8e18ff */
[----:B------:R-:W-:Y:S01]  /*34e0*/  LOP3.LUT R8, R8, UR27, RZ, 0x3c, !PT ;  /* 0x0000001b08087c12 */ /* 0x000fe2000f8e3cff */
[----:B------:R-:W-:Y:S02]  /*34f0*/  UIADD3 UR32, UPT, UPT, UR28, 0x180, URZ ;  /* 0x000001801c207890 */ /* 0x000fe4000fffe0ff */
[----:B------:R-:W-:Y:S01]  /*3500*/  UIADD3 UR6, UPT, UPT, UR6, 0x30, URZ ;  /* 0x0000003006067890 */ /* 0x000fe2000fffe0ff */
[----:B-1----:R-:W-:Y:S01]  /*3510*/  @P0 SHF.L.U32 R0, R8, 0x1f, RZ ;  /* 0x0000001f08000819 */ /* 0x002fe200000006ff */
[----:B------:R-:W-:Y:S01]  /*3520*/  UIADD3 UR12, UPT, UPT, UR12, -0x1, URZ ;  /* 0xffffffff0c0c7890 */ /* 0x000fe2000fffe0ff */
[----:B------:R-:W-:Y:S02]  /*3530*/  UMOV UR29, 0x40004040 ;  /* 0x40004040001d7882 */ /* 0x000fe40000000000 */
[----:B------:R2:W3:Y:S01]  /*3540*/  @P0 SYNCS.PHASECHK.TRANS64.TRYWAIT P2, [UR26], R0 ;  /* 0x00000000ff0005a7 */ /* 0x0004e2000804111a */
[----:B------:R-:W-:Y:S01]  /*3550*/  ULEA UR26, UR17, UR10, 0xa ;  /* 0x0000000a111a7291 */ /* 0x000fe2000f8e50ff */
[----:B------:R-:W-:Y:S01]  /*3560*/  UMOV UR27, 0x40004040 ;  /* 0x40004040001b7882 */ /* 0x000fe20000000000 */
[----:B------:R-:W-:Y:S02]  /*3570*/  UMOV UR41, 0x40004040 ;  /* 0x4000404000297882 */ /* 0x000fe40000000000 */
[----:B------:R-:W-:Y:S02]  /*3580*/  UIADD3 UR38, UPT, UPT, UR26, 0x80, URZ ;  /* 0x000000801a267890 */ /* 0x000fe4000fffe0ff */
[----:B------:R-:W-:Y:S02]  /*3590*/  UIADD3 UR34, UPT, UPT, UR26, 0x100, URZ ;  /* 0x000001001a227890 */ /* 0x000fe4000fffe0ff */
[----:B------:R-:W-:Y:S01]  /*35a0*/  UIADD3 UR30, UPT, UPT, UR26, 0x180, URZ ;  /* 0x000001801a1e7890 */ /* 0x000fe2000fffe0ff */
[----:B------:R2:W-:Y:S01]  /*35b0*/  UTCHMMA gdesc[UR26], gdesc[UR28], tmem[UR8], tmem[UR24], idesc[UR25], UP4 ;  /* 0x00ff181c1a0075ea */ /* 0x0005e2000a000008 */
[----:B------:R-:W-:Y:S01]  /*35c0*/  UPLOP3.LUT UP4, UPT, UPT, UPT, UPT, 0x80, 0x8 ;  /* 0x000000000008789c */ /* 0x000fe20003f8f070 */
[----:B------:R-:W-:Y:S01]  /*35d0*/  UMOV UR39, 0x40004040 ;  /* 0x4000404000277882 */ /* 0x000fe20000000000 */
[----:B------:R-:W-:Y:S01]  /*35e0*/  UMOV UR37, 0x40004040 ;  /* 0x4000404000257882 */ /* 0x000fe20000000000 */
[----:B------:R2:W-:Y:S01]  /*35f0*/  UTCHMMA gdesc[UR38], gdesc[UR40], tmem[UR8], tmem[UR22], idesc[UR23], UPT ;  /* 0x00ff1628260075ea */ /* 0x0005e2000b800008 */
[----:B------:R-:W-:Y:S01]  /*3600*/  UMOV UR35, 0x40004040 ;  /* 0x4000404000237882 */ /* 0x000fe20000000000 */
[----:B------:R-:W-:Y:S01]  /*3610*/  UMOV UR33, 0x40004040 ;  /* 0x4000404000217882 */ /* 0x000fe20000000000 */
[----:B------:R-:W-:Y:S01]  /*3620*/  UMOV UR31, 0x40004040 ;  /* 0x40004040001f7882 */ /* 0x000fe20000000000 */
[----:B------:R2:W-:Y:S01]  /*3630*/  UTCHMMA gdesc[UR34], gdesc[UR36], tmem[UR8], tmem[UR20], idesc[UR21], UPT ;  /* 0x00ff1424220075ea */ /* 0x0005e2000b800008 */
[----:B------:R2:W-:Y:S01]  /*3640*/  UTCHMMA gdesc[UR30], gdesc[UR32], tmem[UR8], tmem[UR18], idesc[UR19], UPT ;  /* 0x00ff12201e0075ea */ /* 0x0005e2000b800008 */
[----:B------:R2:W-:Y:S01]  /*3650*/  UTCBAR [UR6], URZ ;  /* 0x000000ff060073e9 */ /* 0x0005e200080000ff */
[----:B------:R-:W-:Y:S01]  /*3660*/  UMOV UR17, UR14 ;  /* 0x0000000e00117c82 */ /* 0x000fe20008000000 */
[----:B------:R-:W-:Y:S05]  /*3670*/  BRA.U UP0, `(.L_x_60) ;  /* 0xfffffffd00507547 */ /* 0x000fea000b83ffff */
.L_x_57:
[----:B------:R-:W-:Y:S01]  /*3680*/  UIADD3 UR15, UPT, UPT, UR15, 0x1, URZ ;  /* 0x000000010f0f7890 */ /* 0x000fe2000fffe0ff */
[C---:B------:R-:W-:Y:S01]  /*3690*/  ISETP.NE.AND P0, PT, R10.reuse, 0x2, PT ;  /* 0x000000020a00780c */ /* 0x040fe20003f05270 */
[----:B------:R-:W-:Y:S02]  /*36a0*/  UIADD3 UR7, UPT, UPT, UR7, 0xd0, URZ ;  /* 0x000000d007077890 */ /* 0x000fe4000fffe0ff */
[----:B------:R-:W-:Y:S01]  /*36b0*/  UISETP.NE.AND UP0, UPT, UR15, 0x4, UPT ;  /* 0x000000040f00788c */ /* 0x000fe2000bf05270 */
[----:B-12---:R-:W-:Y:S02]  /*36c0*/  SEL R0, RZ, 0x1, P0 ;  /* 0x00000001ff007807 */ /* 0x006fe40000000000 */
[----:B------:R-:W-:Y:S01]  /*36d0*/  SEL R10, R10, RZ, P0 ;  /* 0x000000ff0a0a7207 */ /* 0x000fe20000000000 */
[----:B------:R-:W-:Y:S01]  /*36e0*/  USEL UR6, URZ, 0x1, UP0 ;  /* 0x00000001ff067887 */ /* 0x000fe20008000000 */
[----:B------:R-:W-:Y:S01]  /*36f0*/  LOP3.LUT R9, R9, R0, RZ, 0x3c, !PT ;  /* 0x0000000009097212 */ /* 0x000fe200078e3cff */
[----:B------:R-:W-:Y:S01]  /*3700*/  USEL UR15, UR15, URZ, UP0 ;  /* 0x000000ff0f0f7287 */ /* 0x000fe20008000000 */
[----:B------:R1:W-:Y:S03]  /*3710*/  UTCBAR [UR7], URZ ;  /* 0x000000ff070073e9 */ /* 0x0003e600080000ff */
[----:B------:R-:W-:Y:S01]  /*3720*/  LOP3.LUT R11, R11, UR6, RZ, 0x3c, !PT ;  /* 0x000000060b0b7c12 */ /* 0x000fe2000f8e3cff */
[----:B------:R-:W-:Y:S07]  /*3730*/  @P1 BRA `(.L_x_61) ;  /* 0xfffffff800a01947 */ /* 0x000fee000383ffff */
[----:B------:R-:W2:Y:S01]  /*3740*/  S2UR UR4, SR_CgaCtaId ;  /* 0x00000000000479c3 */ /* 0x000ea20000008800 */
[----:B------:R-:W-:Y:S01]  /*3750*/  ELECT P0, URZ, PT ;  /* 0x0000000000ff782f */ /* 0x000fe20003800000 */
[----:B------:R-:W-:Y:S01]  /*3760*/  IMAD.MOV.U32 R0, RZ, RZ, 0x1 ;  /* 0x00000001ff007424 */ /* 0x000fe200078e00ff */
[----:B------:R-:W-:Y:S01]  /*3770*/  UIADD3 UR5, UPT, UPT, UR5, 0xf0, URZ ;  /* 0x000000f005057890 */ /* 0x000fe2000fffe0ff */
[----:B------:R-:W-:Y:S01]  /*3780*/  SHF.L.U32 R2, R11, 0x1f, RZ ;  /* 0x0000001f0b027819 */ /* 0x000fe200000006ff */
[----:B------:R-:W-:-:S03]  /*3790*/  UMOV UR6, 0x40 ;  /* 0x0000004000067882 */ /* 0x000fc60000000000 */
[----:B------:R-:W-:Y:S01]  /*37a0*/  UVIRTCOUNT.DEALLOC.SMPOOL 0x80 ;  /* 0x000000800000784c */ /* 0x000fe20000000000 */
[----:B--2---:R-:W-:Y:S02]  /*37b0*/  ULEA UR4, UR4, UR6, 0x18 ;  /* 0x0000000604047291 */ /* 0x004fe4000f8ec0ff */
[----:B------:R-:W-:-:S07]  /*37c0*/  ULEA UR6, UR15, UR5, 0x3 ;  /* 0x000000050f067291 */ /* 0x000fce000f8e18ff */
[----:B------:R2:W-:Y:S02]  /*37d0*/  @P0 STS.U8 [UR4+0x1c], R0 ;  /* 0x00001c00ff000988 */ /* 0x0005e40008000004 */
[----:B------:R-:W4:Y:S02]  /*37e0*/  SYNCS.PHASECHK.TRANS64.TRYWAIT P0, [UR6], R2 ;  /* 0x00000002ff0075a7 */ /* 0x000f240008001106 */
[----:B--2-4-:R-:W-:Y:S05]  /*37f0*/  @!P0 BRA `(.L_x_62) ;  /* 0x0000005c00408947 */ /* 0x014fea0003800000 */
.L_x_157:
[----:B-1----:R-:W-:-:S04]  /*3800*/  UIADD3 UR7, UPT, UPT, UR15, 0x1, URZ ;  /* 0x000000010f077890 */ /* 0x002fc8000fffe0ff */
[----:B------:R-:W-:-:S04]  /*3810*/  UISETP.NE.AND UP0, UPT, UR7, 0x4, UPT ;  /* 0x000000040700788c */ /* 0x000fc8000bf05270 */
[----:B------:R-:W-:Y:S02]  /*3820*/  USEL UR8, URZ, 0x1, UP0 ;  /* 0x00000001ff087887 */ /* 0x000fe40008000000 */
[----:B------:R-:W-:-:S04]  /*3830*/  USEL UR7, UR7, URZ, UP0 ;  /* 0x000000ff07077287 */ /* 0x000fc80008000000 */
[----:B------:R-:W-:Y:S01]  /*3840*/  ULEA UR6, UR7, UR5, 0x3 ;  /* 0x0000000507067291 */ /* 0x000fe2000f8e18ff */
[----:B--2---:R-:W-:-:S04]  /*3850*/  LOP3.LUT R2, R11, UR8, RZ, 0x3c, !PT ;  /* 0x000000080b027c12 */ /* 0x004fc8000f8e3cff */
[----:B------:R-:W-:-:S04]  /*3860*/  SHF.L.U32 R3, R2, 0x1f, RZ ;  /* 0x0000001f02037819 */ /* 0x000fc800000006ff */
[----:B------:R-:W1:Y:S02]  /*3870*/  SYNCS.PHASECHK.TRANS64.TRYWAIT P0, [UR6], R3 ;  /* 0x00000003ff0075a7 */ /* 0x000e640008001106 */
[----:B-1----:R-:W-:Y:S05]  /*3880*/  @!P0 BRA `(.L_x_63) ;  /* 0x0000005c00348947 */ /* 0x002fea0003800000 */
.L_x_159:
        /* <DEDUP_REMOVED lines=9> */
.L_x_161:
[----:B------:R-:W-:-:S04]  /*3920*/  UIADD3 UR7, UPT, UPT, UR7, 0x1, URZ ;  /* 0x0000000107077890 */ /* 0x000fc8000fffe0ff */
[----:B------:R-:W-:-:S04]  /*3930*/  UISETP.NE.AND UP0, UPT, UR7, 0x4, UPT ;  /* 0x000000040700788c */ /* 0x000fc8000bf05270 */
[----:B------:R-:W-:Y:S02]  /*3940*/  USEL UR6, URZ, 0x1, UP0 ;  /* 0x00000001ff067887 */ /* 0x000fe40008000000 */
[----:B------:R-:W-:-:S04]  /*3950*/  USEL UR7, UR7, URZ, UP0 ;  /* 0x000000ff07077287 */ /* 0x000fc80008000000 */
[----:B------:R-:W-:Y:S01]  /*3960*/  ULEA UR7, UR7, UR5, 0x3 ;  /* 0x0000000507077291 */ /* 0x000fe2000f8e18ff */
[----:B------:R-:W-:-:S04]  /*3970*/  LOP3.LUT R2, R2, UR6, RZ, 0x3c, !PT ;  /* 0x0000000602027c12 */ /* 0x000fc8000f8e3cff */
[----:B------:R-:W-:-:S04]  /*3980*/  SHF.L.U32 R2, R2, 0x1f, RZ ;  /* 0x0000001f02027819 */ /* 0x000fc800000006ff */
[----:B------:R-:W2:Y:S02]  /*3990*/  SYNCS.PHASECHK.TRANS64.TRYWAIT P0, [UR7], R2 ;  /* 0x00000002ff0075a7 */ /* 0x000ea40008001107 */
[----:B--2---:R-:W-:Y:S05]  /*39a0*/  @!P0 BRA `(.L_x_65) ;  /* 0x0000005c001c8947 */ /* 0x004fea0003800000 */
.L_x_163:
[----:B------:R-:W-:Y:S01]  /*39b0*/  NOP ;  /* 0x0000000000007918 */ /* 0x000fe20000000000 */
[----:B-1----:R-:W1:Y:S01]  /*39c0*/  LDS R0, [UR4+0x14] ;  /* 0x00001404ff007984 */ /* 0x002e620008000800 */
[----:B------:R-:W-:Y:S01]  /*39d0*/  ULOP3.LUT UR6, UR16, 0xffff, URZ, 0xc0, !UPT ;  /* 0x0000ffff10067892 */ /* 0x000fe2000f8ec0ff */
[----:B------:R-:W-:Y:S01]  /*39e0*/  UMOV UR8, 0xffff ;  /* 0x0000ffff00087882 */ /* 0x000fe20000000000 */
[----:B------:R-:W-:Y:S02]  /*39f0*/  UMOV UR5, 0x1 ;  /* 0x0000000100057882 */ /* 0x000fe40000000000 */
[----:B------:R-:W-:-:S04]  /*3a00*/  USHF.R.U32.HI UR6, URZ, 0x5, UR6 ;  /* 0x00000005ff067899 */ /* 0x000fc80008011606 */
[----:B------:R-:W-:Y:S02]  /*3a10*/  USHF.L.U32 UR8, UR8, UR6, URZ ;  /* 0x0000000608087299 */ /* 0x000fe400080006ff */
[----:B------:R-:W-:-:S04]  /*3a20*/  USHF.L.U32 UR5, UR5, UR6, URZ ;  /* 0x0000000605057299 */ /* 0x000fc800080006ff */
[----:B-1----:R-:W-:-:S04]  /*3a30*/  LOP3.LUT R0, R0, UR8, RZ, 0xc0, !PT ;  /* 0x0000000800007c12 */ /* 0x002fc8000f8ec0ff */
[----:B------:R-:W-:-:S13]  /*3a40*/  ISETP.NE.AND P0, PT, R0, UR8, PT ;  /* 0x0000000800007c0c */ /* 0x000fda000bf05270 */
[----:B------:R-:W-:Y:S05]  /*3a50*/  @P0 BRA `(.L_x_66) ;  /* 0x0000000000580947 */ /* 0x000fea0003800000 */
[----:B------:R-:W1:Y:S02]  /*3a60*/  LDS R0, [UR4+0x18] ;  /* 0x00001804ff007984 */ /* 0x000e640008000800 */
[----:B-1----:R-:W-:-:S04]  /*3a70*/  LOP3.LUT R0, R0, UR5, RZ, 0xc0, !PT ;  /* 0x0000000500007c12 */ /* 0x002fc8000f8ec0ff */
[----:B------:R-:W-:-:S13]  /*3a80*/  ISETP.NE.AND P0, PT, R0, UR5, PT ;  /* 0x0000000500007c0c */ /* 0x000fda000bf05270 */
[----:B------:R-:W-:Y:S05]  /*3a90*/  @P0 BRA `(.L_x_67) ;  /* 0x00000000003c0947 */ /* 0x000fea0003800000 */
[----:B------:R-:W1:Y:S01]  /*3aa0*/  S2R R2, SR_LANEID ;  /* 0x0000000000027919 */ /* 0x000e620000000000 */
[----:B------:R-:W-:Y:S01]  /*3ab0*/  ULOP3.LUT UR8, URZ, UR8, URZ, 0x33, !UPT ;  /* 0x00000008ff087292 */ /* 0x000fe2000f8e33ff */
[----:B------:R-:W-:Y:S02]  /*3ac0*/  VOTEU.ANY UR7, UPT, PT ;  /* 0x0000000000077886 */ /* 0x000fe400038e0100 */
[----:B------:R-:W-:-:S03]  /*3ad0*/  UFLO.U32 UR7, UR7 ;  /* 0x00000007000772bd */ /* 0x000fc600080e0000 */
[----:B------:R-:W-:-:S04]  /*3ae0*/  IMAD.U32 R0, RZ, RZ, UR8 ;  /* 0x00000008ff007e24 */ /* 0x000fc8000f8e00ff */
[----:B------:R2:W4:Y:S02]  /*3af0*/  REDUX UR6, R0 ;  /* 0x00000000000673c4 */ /* 0x0005240000000000 */
[----:B------:R1:W-:Y:S02]  /*3b00*/  UTCATOMSWS.AND URZ, UR8 ;  /* 0x0000000800ff79e3 */ /* 0x0003e40008000000 */
[----:B-1----:R-:W-:Y:S02]  /*3b10*/  ISETP.EQ.U32.AND P0, PT, R2, UR7, PT ;  /* 0x0000000702007c0c */ /* 0x002fe4000bf02070 */
[----:B--2---:R-:W-:Y:S02]  /*3b20*/  LOP3.LUT R0, RZ, UR5, RZ, 0x33, !PT ;  /* 0x00000005ff007c12 */ /* 0x004fe4000f8e33ff */
[----:B----4-:R-:W-:Y:S02]  /*3b30*/  MOV R2, UR6 ;  /* 0x0000000600027c02 */ /* 0x010fe40008000f00 */
[----:B------:R-:W1:Y:S07]  /*3b40*/  REDUX UR5, R0 ;  /* 0x00000000000573c4 */ /* 0x000e6e0000000000 */
[----:B------:R2:W-:Y:S01]  /*3b50*/  @P0 ATOMS.AND RZ, [UR4+0x14], R2 ;  /* 0x00001402ffff098c */ /* 0x0005e2000a800004 */
[----:B-1----:R-:W-:-:S05]  /*3b60*/  IMAD.U32 R0, RZ, RZ, UR5 ;  /* 0x00000005ff007e24 */ /* 0x002fca000f8e00ff */
[----:B------:R2:W-:Y:S01]  /*3b70*/  @P0 ATOMS.AND RZ, [UR4+0x18], R0 ;  /* 0x00001800ffff098c */ /* 0x0005e2000a800004 */
[----:B------:R-:W-:Y:S05]  /*3b80*/  BRA `(.L_x_68) ;  /* 0x0000000000147947 */ /* 0x000fea0003800000 */
.L_x_67:
[----:B------:R-:W-:Y:S02]  /*3b90*/  MOV R2, 0x3bb0 ;  /* 0x00003bb000027802 */ /* 0x000fe40000000f00 */
[----:B---3-5:R-:W-:Y:S05]  /*3ba0*/  CALL.REL.NOINC `($__internal_0_$__cuda_sm10x_tcgen05_guardrail_trap_col_being_dealloced_not_returned_by_alloc) ;  /* 0x0000006000047944 */ /* 0x028fea0003c00000 */
[----:B------:R-:W-:Y:S05]  /*3bb0*/  BRA `(.L_x_68) ;  /* 0x0000000000087947 */ /* 0x000fea0003800000 */
.L_x_66:
[----:B------:R-:W-:Y:S02]  /*3bc0*/  MOV R2, 0x3be0 ;  /* 0x00003be000027802 */ /* 0x000fe40000000f00 */
[----:B---3-5:R-:W-:Y:S05]  /*3bd0*/  CALL.REL.NOINC `($__internal_2_$__cuda_sm10x_tcgen05_guardrail_trap_unallocated_columns_being_dealloced) ;  /* 0x0000006000107944 */ /* 0x028fea0003c00000 */
.L_x_68:
[----:B------:R-:W-:Y:S01]  /*3be0*/  NOP ;  /* 0x0000000000007918 */ /* 0x000fe20000000000 */
[----:B------:R-:W-:Y:S05]  /*3bf0*/  EXIT ;  /* 0x000000000000794d */ /* 0x000fea0003800000 */
.L_x_50:
[----:B------:R-:W-:-:S09]  /*3c00*/  UISETP.NE.OR UP2, UPT, UR8, 0x3, !UP2 ;  /* 0x000000030800788c */ /* 0x000fd2000d745670 */
[----:B------:R-:W-:Y:S05]  /*3c10*/  BRA.U UP2, `(.L_x_69) ;  /* 0x0000001102087547 */ /* 0x000fea000b800000 */
[----:B------:R-:W1:Y:S01]  /*3c20*/  LDC R0, c[0x0][0xb30] ;  /* 0x0002cc00ff007b82 */ /* 0x000e620000000800 */
[----:B------:R-:W2:Y:S01]  /*3c30*/  LDCU.64 UR8, c[0x0][0x888] ;  /* 0x00011100ff0877ac */ /* 0x000ea20008000a00 */
[----:B------:R-:W-:Y:S02]  /*3c40*/  HFMA2 R27, -RZ, RZ, 0, 0 ;  /* 0x00000000ff1b7431 */ /* 0x000fe400000001ff */
[----:B------:R-:W-:Y:S01]  /*3c50*/  IMAD.MOV.U32 R29, RZ, RZ, 0x1 ;  /* 0x00000001ff1d7424 */ /* 0x000fe200078e00ff */
[----:B------:R-:W-:Y:S01]  /*3c60*/  MOV R25, 0x2000 ;  /* 0x0000200000197802 */ /* 0x000fe20000000f00 */
[----:B------:R-:W4:Y:S01]  /*3c70*/  LDCU.64 UR4, c[0x0][0x890] ;  /* 0x00011200ff0477ac */ /* 0x000f220008000a00 */
[----:B------:R-:W-:Y:S01]  /*3c80*/  IMAD.MOV.U32 R28, RZ, RZ, RZ ;  /* 0x000000ffff1c7224 */ /* 0x000fe200078e00ff */
[----:B------:R-:W3:Y:S01]  /*3c90*/  LDC R24, c[0x0][0x370] ;  /* 0x0000dc00ff187b82 */ /* 0x000ee20000000800 */
[----:B------:R-:W-:Y:S01]  /*3ca0*/  UMOV UR7, 0x400 ;  /* 0x0000040000077882 */ /* 0x000fe20000000000 */
[----:B------:R-:W-:-:S02]  /*3cb0*/  UPLOP3.LUT UP1, UPT, UPT, UPT, UPT, 0x40, 0x4 ;  /* 0x000000000004789c */ /* 0x000fc40003f2e870 */
[----:B------:R-:W-:-:S04]  /*3cc0*/  ULEA UR7, UR37, UR7, 0x18 ;  /* 0x0000000725077291 */ /* 0x000fc8000f8ec0ff */
[----:B------:R-:W3:Y:S01]  /*3cd0*/  LDC R3, c[0x0][0xb0c] ;  /* 0x0002c300ff037b82 */ /* 0x000ee20000000800 */
[----:B------:R-:W-:Y:S02]  /*3ce0*/  UIADD3 UR13, UPT, UPT, UR7, 0x78, URZ ;  /* 0x00000078070d7890 */ /* 0x000fe4000fffe0ff */
[----:B--2---:R-:W-:Y:S02]  /*3cf0*/  UISETP.NE.U32.AND UP2, UPT, UR8, URZ, UPT ;  /* 0x000000ff0800728c */ /* 0x004fe4000bf45070 */
[----:B------:R-:W-:Y:S02]  /*3d00*/  UIADD3 UR33, UPT, UPT, UR7, 0x60, URZ ;  /* 0x0000006007217890 */ /* 0x000fe4000fffe0ff */
[----:B----4-:R-:W-:Y:S01]  /*3d10*/  UISETP.NE.U32.AND UP3, UPT, UR4, URZ, UPT ;  /* 0x000000ff0400728c */ /* 0x010fe2000bf65070 */
[----:B------:R-:W2:Y:S01]  /*3d20*/  LDC R18, c[0x0][0xb20] ;  /* 0x0002c800ff127b82 */ /* 0x000ea20000000800 */
[----:B-1----:R-:W-:Y:S01]  /*3d30*/  ISETP.NE.AND P1, PT, R0, 0x1, PT ;  /* 0x000000010000780c */ /* 0x002fe20003f25270 */
[----:B------:R-:W-:-:S02]  /*3d40*/  UISETP.NE.AND.EX UP2, UPT, UR9, URZ, UPT, UP2 ;  /* 0x000000ff0900728c */ /* 0x000fc4000bf45320 */
[----:B------:R-:W-:Y:S02]  /*3d50*/  UIADD3 UR25, UPT, UPT, UR7, 0x68, URZ ;  /* 0x0000006807197890 */ /* 0x000fe4000fffe0ff */
[----:B------:R-:W-:Y:S02]  /*3d60*/  UIADD3 UR17, UPT, UPT, UR7, 0x70, URZ ;  /* 0x0000007007117890 */ /* 0x000fe4000fffe0ff */
[----:B------:R-:W1:Y:S01]  /*3d70*/  LDC.64 R30, c[0x0][0x348] ;  /* 0x0000d200ff1e7b82 */ /* 0x000e620000000a00 */
[----:B------:R-:W-:Y:S02]  /*3d80*/  UPRMT UR13, UR37, 0x654, UR13 ;  /* 0x00000654250d7896 */ /* 0x000fe4000800000d */
[----:B------:R-:W-:-:S05]  /*3d90*/  UISETP.NE.AND.EX UP3, UPT, UR5, URZ, UPT, UP3 ;  /* 0x000000ff0500728c */ /* 0x000fca000bf65330 */
[----:B------:R-:W4:Y:S08]  /*3da0*/  LDC.64 R16, c[0x0][0xb10] ;  /* 0x0002c400ff107b82 */ /* 0x000f300000000a00 */
[----:B------:R-:W1:Y:S08]  /*3db0*/  LDC.64 R6, c[0x0][0xb18] ;  /* 0x0002c600ff067b82 */ /* 0x000e700000000a00 */
[----:B------:R-:W1:Y:S08]  /*3dc0*/  LDC.64 R4, c[0x0][0xb28] ;  /* 0x0002ca00ff047b82 */ /* 0x000e700000000a00 */
[----:B--23--:R-:W1:Y:S02]  /*3dd0*/  LDC R19, c[0x0][0x374] ;  /* 0x0000dd00ff137b82 */ /* 0x00ce640000000800 */
.L_x_80:
[C---:B------:R-:W-:Y:S02]  /*3de0*/  LEA R0, R28.reuse, UR7, 0x3 ;  /* 0x000000071c007c11 */ /* 0x040fe4000f8e18ff */
[----:B------:R-:W-:Y:S02]  /*3df0*/  SHF.L.U32 R2, R27, 0x1f, RZ ;  /* 0x0000001f1b027819 */ /* 0x000fe400000006ff */
[----:B------:R-:W-:Y:S02]  /*3e00*/  LEA R20, R28, UR7, 0x4 ;  /* 0x000000071c147c11 */ /* 0x000fe4000f8e20ff */
[----:B--2---:R-:W2:Y:S02]  /*3e10*/  SYNCS.PHASECHK.TRANS64.TRYWAIT P0, [R0+URZ+0xb0], R2 ;  /* 0x0000b002000075a7 */ /* 0x004ea400080011ff */
[----:B--2---:R-:W-:Y:S05]  /*3e20*/  @!P0 BRA `(.L_x_70) ;  /* 0x0000005800148947 */ /* 0x004fea0003800000 */
.L_x_164:
[----:B------:R-:W-:Y:S01]  /*3e30*/  ISETP.GE.AND P0, PT, R40, 0x1, PT ;  /* 0x000000012800780c */ /* 0x000fe20003f06270 */
[----:B------:R-:W3:Y:S01]  /*3e40*/  LDS.128 R20, [R20+0x140] ;  /* 0x0001400014147984 */ /* 0x000ee20000000c00 */
[----:B--2---:R-:W-:Y:S01]  /*3e50*/  VIADD R0, R0, 0xc0 ;  /* 0x000000c000007836 */ /* 0x004fe20000000000 */
[----:B------:R-:W-:Y:S01]  /*3e60*/  @!PT LDS RZ, [RZ] ;  /* 0x00000000fffff984 */ /* 0x000fe20000000800 */
[----:B------:R-:W-:Y:S01]  /*3e70*/  @!PT LDS RZ, [RZ] ;  /* 0x00000000fffff984 */ /* 0x000fe20000000800 */
[----:B------:R-:W-:Y:S01]  /*3e80*/  @!PT LDS RZ, [RZ] ;  /* 0x00000000fffff984 */ /* 0x000fe20000000800 */
[----:B------:R-:W-:Y:S01]  /*3e90*/  @!PT LDS RZ, [RZ] ;  /* 0x00000000fffff984 */ /* 0x000fe20000000800 */
[----:B------:R2:W-:Y:S06]  /*3ea0*/  MEMBAR.ALL.CTA ;  /* 0x0000000000007992 */ /* 0x0005ec0000008000 */
[----:B--2---:R-:W2:Y:S01]  /*3eb0*/  FENCE.VIEW.ASYNC.S ;  /* 0x00000000000073c6 */ /* 0x004ea20000000000 */
[----:B------:R-:W-:Y:S04]  /*3ec0*/  PRMT R0, RZ, 0x654, R0 ;  /* 0x00000654ff007816 */ /* 0x000fe80000000000 */
[----:B--2---:R2:W-:Y:S01]  /*3ed0*/  SYNCS.ARRIVE.TRANS64.RED.A1T0 RZ, [R0+URZ], RZ ;  /* 0x000000ff00ff79a7 */ /* 0x0045e200081004ff */
[----:B---3--:R-:W-:Y:S11]  /*3ee0*/  LOP3.LUT P3, RZ, R22, 0x1, RZ, 0xc0, !PT ;  /* 0x0000000116ff7812 */ /* 0x008ff6000786c0ff */
[----:B------:R-:W-:Y:S02]  /*3ef0*/  @!UPT UIADD3 URZ, UPT, UPT, URZ, URZ, URZ ;  /* 0x000000fffffff290 */ /* 0x000fe4000fffe0ff */
[----:B------:R-:W-:Y:S02]  /*3f00*/  @P3 MOV R11, R20 ;  /* 0x00000014000b3202 */ /* 0x000fe40000000f00 */
[----:B------:R-:W-:Y:S01]  /*3f10*/  @P3 LOP3.LUT R10, R21, 0xffff, RZ, 0xc0, !PT ;  /* 0x0000ffff150a3812 */ /* 0x000fe200078ec0ff */
[----:B--2---:R-:W-:Y:S06]  /*3f20*/  @!P0 BRA `(.L_x_71) ;  /* 0x0000000000a48947 */ /* 0x004fec0003800000 */
[-C--:B-1----:R-:W-:Y:S01]  /*3f30*/  IMAD.HI.U32 R0, R19, R7.reuse, RZ ;  /* 0x0000000713007227 */ /* 0x082fe200078e00ff */
[----:B------:R-:W-:Y:S02]  /*3f40*/  ISETP.NE.AND P0, PT, R6, 0x1, PT ;  /* 0x000000010600780c */ /* 0x000fe40003f05270 */
[----:B------:R-:W-:Y:S01]  /*3f50*/  ISETP.NE.AND P2, PT, R40, 0x1, PT ;  /* 0x000000012800780c */ /* 0x000fe20003f45270 */
[----:B----4-:R-:W-:Y:S01]  /*3f60*/  IMAD.HI.U32 R9, R24, R16, RZ ;  /* 0x0000001018097227 */ /* 0x010fe200078e00ff */
[----:B------:R-:W-:Y:S02]  /*3f70*/  SHF.R.U32.HI R0, RZ, R18, R0 ;  /* 0x00000012ff007219 */ /* 0x000fe40000011600 */
[----:B------:R-:W-:Y:S01]  /*3f80*/  ISETP.NE.AND P4, PT, R3, 0x1, PT ;  /* 0x000000010300780c */ /* 0x000fe20003f85270 */
[----:B------:R-:W-:Y:S01]  /*3f90*/  IMAD.HI.U32 R13, R10, R7, RZ ;  /* 0x000000070a0d7227 */ /* 0x000fe200078e00ff */
[----:B------:R-:W-:Y:S02]  /*3fa0*/  SHF.R.U32.HI R9, RZ, R17, R9 ;  /* 0x00000011ff097219 */ /* 0x000fe40000011609 */
[----:B------:R-:W-:Y:S01]  /*3fb0*/  SEL R0, R19, R0, !P0 ;  /* 0x0000000013007207 */ /* 0x000fe20004000000 */
[----:B------:R-:W-:Y:S01]  /*3fc0*/  IMAD.HI.U32 R12, R11, R16, RZ ;  /* 0x000000100b0c7227 */ /* 0x000fe200078e00ff */
[----:B------:R-:W-:Y:S03]  /*3fd0*/  SEL R9, R24, R9, !P4 ;  /* 0x0000000918097207 */ /* 0x000fe60006000000 */
[-C--:B------:R-:W-:Y:S01]  /*3fe0*/  IMAD.HI.U32 R8, R0, R4.reuse, RZ ;  /* 0x0000000400087227 */ /* 0x080fe200078e00ff */
[----:B------:R-:W-:Y:S03]  /*3ff0*/  SHF.R.U32.HI R12, RZ, R17, R12 ;  /* 0x00000011ff0c7219 */ /* 0x000fe6000001160c */
[----:B------:R-:W-:Y:S01]  /*4000*/  IMAD.HI.U32 R2, R9, R4, RZ ;  /* 0x0000000409027227 */ /* 0x000fe200078e00ff */
[-C--:B------:R-:W-:Y:S02]  /*4010*/  @P2 SHF.R.U32.HI R0, RZ, R5.reuse, R8 ;  /* 0x00000005ff002219 */ /* 0x080fe40000011608 */
[----:B------:R-:W-:Y:S02]  /*4020*/  SHF.R.U32.HI R8, RZ, R18, R13 ;  /* 0x00000012ff087219 */ /* 0x000fe4000001160d */
[----:B------:R-:W-:Y:S01]  /*4030*/  @P2 SHF.R.U32.HI R9, RZ, R5, R2 ;  /* 0x00000005ff092219 */ /* 0x000fe20000011602 */
[----:B------:R-:W-:Y:S01]  /*4040*/  IMAD R0, R40, R0, RZ ;  /* 0x0000000028007224 */ /* 0x000fe200078e02ff */
[----:B------:R-:W-:Y:S02]  /*4050*/  SEL R8, R10, R8, !P0 ;  /* 0x000000080a087207 */ /* 0x000fe40004000000 */
[----:B------:R-:W-:Y:S01]  /*4060*/  SEL R2, R11, R12, !P4 ;  /* 0x0000000c0b027207 */ /* 0x000fe20006000000 */
[----:B------:R-:W-:Y:S01]  /*4070*/  IMAD R12, R40, R9, RZ ;  /* 0x00000009280c7224 */ /* 0x000fe200078e02ff */
[C---:B------:R-:W-:Y:S01]  /*4080*/  ISETP.GE.AND P0, PT, R8.reuse, R0, PT ;  /* 0x000000000800720c */ /* 0x040fe20003f06270 */
[----:B------:R-:W-:Y:S03]  /*4090*/  IMAD.HI.U32 R0, R8, R4, RZ ;  /* 0x0000000408007227 */ /* 0x000fe600078e00ff */
[----:B------:R-:W-:Y:S02]  /*40a0*/  ISETP.GE.OR P0, PT, R2, R12, P0 ;  /* 0x0000000c0200720c */ /* 0x000fe40000706670 */
[-C--:B------:R-:W-:Y:S04]  /*40b0*/  SHF.R.U32.HI R0, RZ, R5.reuse, R0 ;  /* 0x00000005ff007219 */ /* 0x080fe80000011600 */
[----:B------:R-:W-:Y:S05]  /*40c0*/  SEL R13, R8, R0, !P2 ;  /* 0x00000000080d7207 */ /* 0x000fea0005000000 */
[----:B------:R-:W-:Y:S02]  /*40d0*/  IMAD.MOV R12, RZ, RZ, -R13 ;  /* 0x000000ffff0c7224 */ /* 0x000fe400078e0a0d */
[----:B------:R-:W-:Y:S04]  /*40e0*/  @!P0 IMAD.HI.U32 R0, R2, R4, RZ ;  /* 0x0000000402008227 */ /* 0x000fe800078e00ff */
[----:B------:R-:W-:Y:S01]  /*40f0*/  IMAD R12, R40, R12, R8 ;  /* 0x0000000c280c7224 */ /* 0x000fe200078e0208 */
[----:B------:R-:W-:Y:S04]  /*4100*/  @!P0 SHF.R.U32.HI R0, RZ, R5, R0 ;  /* 0x00000005ff008219 */ /* 0x000fe80000011600 */
[----:B------:R-:W-:Y:S04]  /*4110*/  @!P0 SEL R0, R2, R0, !P2 ;  /* 0x0000000002008207 */ /* 0x000fe80005000000 */
[----:B------:R-:W-:Y:S01]  /*4120*/  @!P0 IADD3 R13, PT, PT, R13, -R0, RZ ;  /* 0x800000000d0d8210 */ /* 0x000fe20007ffe0ff */
[----:B------:R-:W-:Y:S01]  /*4130*/  @!P0 IMAD R0, R9, R12, R0 ;  /* 0x0000000c09008224 */ /* 0x000fe200078e0200 */
[----:B------:R-:W-:Y:S01]  /*4140*/  IADD3 R9, PT, PT, -R8, RZ, RZ ;  /* 0x000000ff08097210 */ /* 0x000fe20007ffe1ff */
[--C-:B------:R-:W-:Y:S02]  /*4150*/  IMAD.MOV R12, RZ, RZ, -R2.reuse ;  /* 0x000000ffff0c7224 */ /* 0x100fe400078e0a02 */
[----:B------:R-:W-:Y:S02]  /*4160*/  @!P0 IMAD R8, R13, R40, R2 ;  /* 0x000000280d088224 */ /* 0x000fe400078e0202 */
[----:B------:R-:W-:Y:S02]  /*4170*/  @!P0 IMAD.MOV.U32 R2, RZ, RZ, R0 ;  /* 0x000000ffff028224 */ /* 0x000fe400078e0000 */
[----:B------:R-:W-:Y:S02]  /*4180*/  IMAD R11, R3, R12, R11 ;  /* 0x0000000c030b7224 */ /* 0x000fe400078e020b */
[----:B------:R-:W-:Y:S02]  /*4190*/  IMAD R10, R6, R9, R10 ;  /* 0x00000009060a7224 */ /* 0x000fe400078e020a */
[----:B------:R-:W-:Y:S02]  /*41a0*/  IMAD R11, R2, R3, R11 ;  /* 0x00000003020b7224 */ /* 0x000fe400078e020b */
[----:B------:R-:W-:Y:S02]  /*41b0*/  IMAD R10, R8, R6, R10 ;  /* 0x00000006080a7224 */ /* 0x000fe400078e020a */
.L_x_71:
[----:B------:R-:W-:Y:S05]  /*41c0*/  BRA.U UP1, `(.L_x_72) ;  /* 0x0000000101107547 */ /* 0x000fea000b800000 */
[----:B------:R-:W-:Y:S04]  /*41d0*/  MOV R2, UR6 ;  /* 0x0000000600027c02 */ /* 0x000fe80008000f00 */
[----:B------:R-:W-:Y:S04]  /*41e0*/  SHF.L.U32 R2, R2, 0x1f, RZ ;  /* 0x0000001f02027819 */ /* 0x000fe800000006ff */
[----:B------:R-:W2:Y:S02]  /*41f0*/  SYNCS.PHASECHK.TRANS64.TRYWAIT P0, [UR7+0xa8], R2 ;  /* 0x0000a802ff0075a7 */ /* 0x000ea40008001107 */
[----:B--2---:R-:W-:Y:S05]  /*4200*/  @!P0 BRA `(.L_x_73) ;  /* 0x0000005400308947 */ /* 0x004fea0003800000 */
.L_x_72:
[----:B------:R-:W-:Y:S02]  /*4210*/  R2UR UR35, R15 ;  /* 0x000000000f2372ca */ /* 0x000fe400000e0000 */
[----:B------:R-:W-:Y:S02]  /*4220*/  R2UR UR34, R14 ;  /* 0x000000000e2272ca */ /* 0x000fe400000e0000 */
[----:B------:R-:W-:Y:S02]  /*4230*/  ISETP.NE.U32.AND P2, PT, RZ, UR4, PT ;  /* 0x00000004ff007c0c */ /* 0x000fe4000bf45070 */
[----:B------:R-:W-:Y:S02]  /*4240*/  SHF.L.U32 R14, R29, 0x1f, RZ ;  /* 0x0000001f1d0e7819 */ /* 0x000fe400000006ff */
[----:B------:R-:W-:Y:S05]  /*4250*/  ISETP.NE.AND.EX P2, PT, RZ, UR5, PT, P2 ;  /* 0x00000005ff007c0c */ /* 0x000fea000bf45320 */
[----:B------:R-:W-:Y:S02]  /*4260*/  USHF.L.U32 UR35, UR35, 0x7, URZ ;  /* 0x0000000723237899 */ /* 0x000fe400080006ff */
[----:B------:R-:W-:Y:S01]  /*4270*/  USHF.L.U32 UR34, UR34, 0x7, URZ ;  /* 0x0000000722227899 */ /* 0x000fe200080006ff */
[----:B------:R-:W-:Y:S11]  /*4280*/  BRA.U !UP3, `(.L_x_74) ;  /* 0x000000010b347547 */ /* 0x000ff6000b800000 */
[----:B------:R-:W-:Y:S01]  /*4290*/  UPLOP3.LUT UP0, UPT, UPT, UPT, UP2, 0x80, 0x8 ;  /* 0x000000000008789c */ /* 0x000fe20003f0f020 */
[----:B--2---:R-:W-:Y:S02]  /*42a0*/  HFMA2 R0, -RZ, RZ, 0, 5.9604644775390625e-08 ;  /* 0x00000001ff007431 */ /* 0x004fe400000001ff */
[----:B------:R-:W-:Y:S03]  /*42b0*/  IMAD.MOV.U32 R88, RZ, RZ, 0x1 ;  /* 0x00000001ff587424 */ /* 0x000fe600078e00ff */
[----:B------:R-:W-:Y:S05]  /*42c0*/  PLOP3.LUT P0, PT, PT, PT, UP0, 0x80, 0x8 ;  /* 0x000000000008781c */ /* 0x000fea0003f0f008 */
[----:B------:R-:W2:Y:S01]  /*42d0*/  @UP0 LDCU.64 UR10, c[0x0][0x888] ;  /* 0x00011100ff0a07ac */ /* 0x000ea20008000a00 */
[----:B------:R-:W-:Y:S07]  /*42e0*/  @UP0 UIMAD UR8, UR36, UR4, URZ ;  /* 0x00000004240802a4 */ /* 0x000fee000f8e02ff */
[----:B------:R-:W-:Y:S01]  /*42f0*/  @!P0 PRMT R88, R0, 0x7610, R88 ;  /* 0x0000761000588816 */ /* 0x000fe20000000058 */
[----:B--2---:R-:W-:Y:S03]  /*4300*/  @UP0 UIMAD.WIDE UR10, UR8, 0x4, UR10 ;  /* 0x00000004080a08a5 */ /* 0x004fe6000f8e020a */
[----:B------:R-:W2:Y:S03]  /*4310*/  @!UP0 LDCU UR8, c[0x0][0x880] ;  /* 0x00011000ff0887ac */ /* 0x000ea60008000800 */
[----:B------:R-:W-:Y:S01]  /*4320*/  IMAD.U32 R8, RZ, RZ, UR10 ;  /* 0x0000000aff087e24 */ /* 0x000fe2000f8e00ff */
[----:B------:R-:W-:Y:S05]  /*4330*/  MOV R9, UR11 ;  /* 0x0000000b00097c02 */ /* 0x000fea0008000f00 */
[----:B-----5:R3:W5:Y:S02]  /*4340*/  @P0 LDG.E R49, desc[UR46][R8.64] ;  /* 0x0000002e08310981 */ /* 0x020764000c1e1900 */
[----:B--23--:R-:W-:Y:S07]  /*4350*/  @!P0 IMAD.U32 R49, RZ, RZ, UR8 ;  /* 0x00000008ff318e24 */ /* 0x00cfee000f8e00ff */
.L_x_74:
[----:B-----5:R-:W-:Y:S01]  /*4360*/  @!P2 FSETP.EQ.AND P0, PT, R49, RZ, PT ;  /* 0x000000ff3100a20b */ /* 0x020fe20003f02000 */
[----:B------:R-:W-:Y:S01]  /*4370*/  @!UPT UIADD3 URZ, UPT, UPT, URZ, URZ, URZ ;  /* 0x000000fffffff290 */ /* 0x000fe2000fffe0ff */
[----:B------:R-:W-:Y:S11]  /*4380*/  @!P2 BRA `(.L_x_75) ;  /* 0x000000000014a947 */ /* 0x000ff60003800000 */
[----:B------:R-:W-:Y:S02]  /*4390*/  LOP3.LUT P2, RZ, R88, 0xff, RZ, 0xc0, !PT ;  /* 0x000000ff58ff7812 */ /* 0x000fe4000784c0ff */
[----:B------:R-:W-:Y:S04]  /*43a0*/  PLOP3.LUT P0, PT, PT, PT, UP0, 0x80, 0x8 ;  /* 0x000000000008781c */ /* 0x000fe80003f0f008 */
[----:B------:R-:W-:Y:S07]  /*43b0*/  PLOP3.LUT P0, PT, P0, PT, PT, 0x8, 0x80 ;  /* 0x000000000080781c */ /* 0x000fee000070e170 */
[----:B------:R-:W-:Y:S11]  /*43c0*/  @P2 FSETP.EQ.AND P0, PT, R49, RZ, PT ;  /* 0x000000ff3100220b */ /* 0x000ff60003f02000 */
[----:B------:R-:W-:Y:S02]  /*43d0*/  @!UPT UIADD3 URZ, UPT, UPT, URZ, URZ, URZ ;  /* 0x000000fffffff290 */ /* 0x000fe4000fffe0ff */
.L_x_75:
[----:B------:R-:W3:Y:S01]  /*43e0*/  SYNCS.PHASECHK.TRANS64.TRYWAIT P2, [UR7+0x80], R14 ;  /* 0x0000800eff0075a7 */ /* 0x000ee20008041107 */
[----:B------:R-:W-:Y:S04]  /*43f0*/  ELECT P4, URZ, PT ;  /* 0x0000000000ff782f */ /* 0x000fe80003880000 */
[----:B------:R-:W-:Y:S11]  /*4400*/  PLOP3.LUT P4, PT, P0, P4, PT, 0xf2, 0x2f ;  /* 0x00000000002f781c */ /* 0x000ff60000789e72 */
[----:B------:R-:W-:Y:S02]  /*4410*/  @!UPT UIADD3 URZ, UPT, UPT, URZ, URZ, URZ ;  /* 0x000000fffffff290 */ /* 0x000fe4000fffe0ff */
[----:B-1----:R-:W-:Y:S05]  /*4420*/  @!P4 IADD3 R8, P0, PT, R30, 0x580, RZ ;  /* 0x000005801e08c810 */ /* 0x002fea0007f1e0ff */
[----:B--2---:R-:W-:Y:S01]  /*4430*/  @!P4 IMAD.X R2, RZ, RZ, R31, P0 ;  /* 0x000000ffff02c224 */ /* 0x004fe200000e061f */
[----:B---3--:R-:W-:Y:S07]  /*4440*/  @!P2 BRA `(.L_x_76) ;  /* 0x0000005000b8a947 */ /* 0x008fee0003800000 */
.L_x_167:
[----:B------:R-:W-:Y:S01]  /*4450*/  @!P4 R2UR UR8, R2 ;  /* 0x000000000208c2ca */ /* 0x000fe200000e0000 */
[----:B------:R-:W-:Y:S01]  /*4460*/  VOTEU.ALL UP1, P4 ;  /* 0x0000000000ff7886 */ /* 0x000fe20002020000 */
[----:B------:R-:W-:Y:S01]  /*4470*/  @!P4 R2UR UR9, R8 ;  /* 0x000000000809c2ca */ /* 0x000fe200000e0000 */
[----:B-1----:R-:W-:Y:S01]  /*4480*/  @!P4 IMAD.MOV.U32 R0, RZ, RZ, 0x2000 ;  /* 0x00002000ff00c424 */ /* 0x002fe200078e00ff */
[----:B------:R-:W-:Y:S01]  /*4490*/  UMOV UR10, 0x0 ;  /* 0x00000000000a7882 */ /* 0x000fe20000000000 */
[----:B------:R-:W-:Y:S01]  /*44a0*/  UMOV UR11, 0x10000000 ;  /* 0x10000000000b7882 */ /* 0x000fe20000000000 */
[----:B------:R-:W-:Y:S01]  /*44b0*/  @!UP1 UIADD3 UR32, UPT, UPT, UR7, 0x200, URZ ;  /* 0x0000020007209890 */ /* 0x000fe2000fffe0ff */
[----:B------:R-:W-:Y:S06]  /*44c0*/  VOTEU.ALL UP1, P4 ;  /* 0x0000000000ff7886 */ /* 0x000fec0002020000 */
[----:B------:R-:W-:Y:S01]  /*44d0*/  IMAD.U32 R9, RZ, RZ, UR8 ;  /* 0x00000008ff097e24 */ /* 0x000fe2000f8e00ff */
[----:B------:R-:W-:Y:S01]  /*44e0*/  UPRMT UR8, UR37, 0x654, UR33 ;  /* 0x0000065425087896 */ /* 0x000fe20008000021 */
[----:B------:R-:W-:Y:S03]  /*44f0*/  IMAD.U32 R8, RZ, RZ, UR9 ;  /* 0x00000009ff087e24 */ /* 0x000fe6000f8e00ff */
[----:B------:R-:W-:Y:S02]  /*4500*/  @!P4 R2UR UR15, R9 ;  /* 0x00000000090fc2ca */ /* 0x000fe400000e0000 */
[----:B------:R-:W-:Y:S02]  /*4510*/  @!P4 R2UR UR14, R8 ;  /* 0x00000000080ec2ca */ /* 0x000fe400000e0000 */
[----:B------:R-:W-:Y:S05]  /*4520*/  @!P4 IADD3 R8, P0, PT, R30, 0x580, RZ ;  /* 0x000005801e08c810 */ /* 0x000fea0007f1e0ff */
[----:B------:R-:W-:Y:S06]  /*4530*/  @!P4 IMAD.X R2, RZ, RZ, R31, P0 ;  /* 0x000000ffff02c224 */ /* 0x000fec00000e061f */
[----:B------:R1:W-:Y:S01]  /*4540*/  @!UP1 UTMALDG.3D [UR32], [UR14], desc[UR10] ;  /* 0x00000a200e0095b4 */ /* 0x0003e20008011000 */
[----:B------:R1:W-:Y:S01]  /*4550*/  @!P4 SYNCS.ARRIVE.TRANS64.RED.A0TR RZ, [UR7+0x60], R0 ;  /* 0x00006000ffffc9a7 */ /* 0x0003e20008300407 */
[----:B------:R-:W-:Y:S01]  /*4560*/  SYNCS.ARRIVE.TRANS64.RED.A1T0 RZ, [UR8], RZ ;  /* 0x000000ffffff79a7 */ /* 0x000fe20008100408 */
[----:B------:R-:W2:Y:S02]  /*4570*/  SYNCS.PHASECHK.TRANS64.TRYWAIT P2, [UR7+0x88], R14 ;  /* 0x0000880eff0075a7 */ /* 0x000ea40008041107 */
[----:B-12---:R-:W-:Y:S05]  /*4580*/  @!P2 BRA `(.L_x_77) ;  /* 0x000000500080a947 */ /* 0x006fea0003800000 */
.L_x_169:
[----:B------:R-:W-:Y:S01]  /*4590*/  @!P4 R2UR UR8, R2 ;  /* 0x000000000208c2ca */ /* 0x000fe200000e0000 */
[----:B------:R-:W-:Y:S01]  /*45a0*/  VOTEU.ALL UP1, P4 ;  /* 0x0000000000ff7886 */ /* 0x000fe20002020000 */
[----:B------:R-:W-:Y:S01]  /*45b0*/  @!P4 R2UR UR9, R8 ;  /* 0x000000000809c2ca */ /* 0x000fe200000e0000 */
[----:B-1----:R-:W-:Y:S01]  /*45c0*/  @!P4 IMAD.MOV.U32 R0, RZ, RZ, 0x2000 ;  /* 0x00002000ff00c424 */ /* 0x002fe200078e00ff */
[----:B------:R-:W-:Y:S01]  /*45d0*/  UMOV UR10, 0x0 ;  /* 0x00000000000a7882 */ /* 0x000fe20000000000 */
[----:B------:R-:W-:Y:S01]  /*45e0*/  UMOV UR11, 0x10000000 ;  /* 0x10000000000b7882 */ /* 0x000fe20000000000 */
[----:B------:R-:W-:Y:S02]  /*45f0*/  @!UP1 UIADD3 UR26, UPT, UPT, UR34, 0x20, URZ ;  /* 0x00000020221a9890 */ /* 0x000fe4000fffe0ff */
[----:B------:R-:W-:Y:S01]  /*4600*/  @!UP1 UIADD3 UR24, UPT, UPT, UR7, 0x2200, URZ ;  /* 0x0000220007189890 */ /* 0x000fe2000fffe0ff */
[----:B------:R-:W-:Y:S01]  /*4610*/  VOTEU.ALL UP1, P4 ;  /* 0x0000000000ff7886 */ /* 0x000fe20002020000 */
[----:B------:R-:W-:Y:S01]  /*4620*/  UMOV UR27, UR35 ;  /* 0x00000023001b7c82 */ /* 0x000fe20008000000 */
[----:B------:R-:W-:Y:S02]  /*4630*/  UMOV UR28, UR36 ;  /* 0x00000024001c7c82 */ /* 0x000fe40008000000 */
        /* <DEDUP_REMOVED lines=12> */
.L_x_171:
[----:B------:R-:W2:Y:S01]  /*4700*/  LDC.64 R12, c[0x0][0xb18] ;  /* 0x0002c600ff0c7b82 */ /* 0x000ea20000000a00 */
[----:B------:R-:W-:Y:S01]  /*4710*/  @!P4 R2UR UR8, R2 ;  /* 0x000000000208c2ca */ /* 0x000fe200000e0000 */
[----:B------:R-:W-:Y:S01]  /*4720*/  VOTEU.ALL UP1, P4 ;  /* 0x0000000000ff7886 */ /* 0x000fe20002020000 */
[----:B------:R-:W-:Y:S01]  /*4730*/  @!P4 R2UR UR9, R8 ;  /* 0x000000000809c2ca */ /* 0x000fe200000e0000 */
[----:B-1----:R-:W-:Y:S01]  /*4740*/  @!P4 IMAD.MOV.U32 R0, RZ, RZ, 0x2000 ;  /* 0x00002000ff00c424 */ /* 0x002fe200078e00ff */
[----:B------:R-:W-:Y:S03]  /*4750*/  UMOV UR10, 0x0 ;  /* 0x00000000000a7882 */ /* 0x000fe60000000000 */
[----:B------:R-:W1:Y:S01]  /*4760*/  @!P1 LDC R2, c[0x0][0xb0c] ;  /* 0x0002c300ff029b82 */ /* 0x000e620000000800 */
[----:B------:R-:W-:Y:S01]  /*4770*/  @!UP1 UIADD3 UR18, UPT, UPT, UR34, 0x40, URZ ;  /* 0x0000004022129890 */ /* 0x000fe2000fffe0ff */
[----:B------:R-:W-:Y:S01]  /*4780*/  @P3 SHF.R.U32.HI R26, RZ, 0x10, R21 ;  /* 0x00000010ff1a3819 */ /* 0x000fe20000011615 */
[----:B------:R-:W-:Y:S01]  /*4790*/  @!UP1 UIADD3 UR16, UPT, UPT, UR7, 0x4200, URZ ;  /* 0x0000420007109890 */ /* 0x000fe2000fffe0ff */
[----:B------:R-:W-:Y:S01]  /*47a0*/  VIADD R28, R28, 0x1 ;  /* 0x000000011c1c7836 */ /* 0x000fe20000000000 */
[----:B------:R-:W-:Y:S01]  /*47b0*/  VOTEU.ALL UP1, P4 ;  /* 0x0000000000ff7886 */ /* 0x000fe20002020000 */
[----:B------:R-:W-:Y:S01]  /*47c0*/  UMOV UR11, 0x10000000 ;  /* 0x10000000000b7882 */ /* 0x000fe20000000000 */
[----:B------:R-:W-:Y:S01]  /*47d0*/  UMOV UR19, UR35 ;  /* 0x0000002300137c82 */ /* 0x000fe20008000000 */
[----:B------:R-:W-:Y:S01]  /*47e0*/  IMAD.U32 R9, RZ, RZ, UR8 ;  /* 0x00000008ff097e24 */ /* 0x000fe2000f8e00ff */
[----:B------:R-:W-:Y:S01]  /*47f0*/  UMOV UR20, UR36 ;  /* 0x0000002400147c82 */ /* 0x000fe20008000000 */
[----:B------:R-:W-:Y:S01]  /*4800*/  IMAD.U32 R8, RZ, RZ, UR9 ;  /* 0x00000009ff087e24 */ /* 0x000fe2000f8e00ff */
[----:B------:R-:W-:Y:S02]  /*4810*/  UPRMT UR8, UR37, 0x654, UR17 ;  /* 0x0000065425087896 */ /* 0x000fe40008000011 */
[----:B------:R-:W-:Y:S02]  /*4820*/  @!P4 R2UR UR15, R9 ;  /* 0x00000000090fc2ca */ /* 0x000fe400000e0000 */
[----:B------:R-:W-:Y:S02]  /*4830*/  @!P4 R2UR UR14, R8 ;  /* 0x00000000080ec2ca */ /* 0x000fe400000e0000 */
[----:B------:R-:W3:Y:S11]  /*4840*/  LDC.64 R8, c[0x0][0xb10] ;  /* 0x0002c400ff087b82 */ /* 0x000ef60000000a00 */
[----:B------:R1:W-:Y:S01]  /*4850*/  @!UP1 UTMALDG.3D [UR16], [UR14], desc[UR10] ;  /* 0x00000a100e0095b4 */ /* 0x0003e20008011000 */
[----:B------:R5:W-:Y:S01]  /*4860*/  @!P4 SYNCS.ARRIVE.TRANS64.RED.A0TR RZ, [UR7+0x70], R0 ;  /* 0x00007000ffffc9a7 */ /* 0x000be20008300407 */
[C---:B---3--:R-:W-:Y:S01]  /*4870*/  @!P1 IMAD.HI.U32 R8, R11.reuse, R8, RZ ;  /* 0x000000080b089227 */ /* 0x048fe200078e00ff */
[----:B--2---:R-:W-:Y:S02]  /*4880*/  @!P1 ISETP.NE.AND P0, PT, R12, 0x1, PT ;  /* 0x000000010c00980c */ /* 0x004fe40003f05270 */
[----:B-1----:R-:W-:Y:S01]  /*4890*/  @!P1 ISETP.NE.AND P2, PT, R2, 0x1, PT ;  /* 0x000000010200980c */ /* 0x002fe20003f45270 */
[----:B------:R-:W-:Y:S01]  /*48a0*/  SYNCS.ARRIVE.TRANS64.RED.A1T0 RZ, [UR8], RZ ;  /* 0x000000ffffff79a7 */ /* 0x000fe20008100408 */
[C---:B------:R-:W-:Y:S01]  /*48b0*/  @!P1 IMAD.HI.U32 R13, R10.reuse, R13, RZ ;  /* 0x0000000d0a0d9227 */ /* 0x040fe200078e00ff */
[----:B------:R-:W-:Y:S04]  /*48c0*/  @!P1 SHF.R.U32.HI R8, RZ, R9, R8 ;  /* 0x00000009ff089219 */ /* 0x000fe80000011608 */
[----:B------:R-:W-:Y:S01]  /*48d0*/  @!P1 SEL R8, R11, R8, !P2 ;  /* 0x000000080b089207 */ /* 0x000fe20005000000 */
[----:B------:R-:W1:Y:S01]  /*48e0*/  SYNCS.PHASECHK.TRANS64.TRYWAIT P5, [UR7+0x98], R14 ;  /* 0x0000980eff0075a7 */ /* 0x000e6200080a1107 */
[----:B-----5:R-:W2:Y:S02]  /*48f0*/  @!P1 LDC R0, c[0x0][0xb20] ;  /* 0x0002c800ff009b82 */ /* 0x020ea40000000800 */
[----:B--2---:R-:W-:Y:S04]  /*4900*/  @!P1 SHF.R.U32.HI R0, RZ, R0, R13 ;  /* 0x00000000ff009219 */ /* 0x004fe8000001160d */
[----:B------:R-:W-:Y:S05]  /*4910*/  @!P1 SEL R9, R10, R0, !P0 ;  /* 0x000000000a099207 */ /* 0x000fea0004000000 */
[----:B------:R-:W-:Y:S02]  /*4920*/  @!P1 IMAD.IADD R0, R9, 0x1, -R8 ;  /* 0x0000000109009824 */ /* 0x000fe400078e0a08 */
[----:B------:R-:W-:Y:S02]  /*4930*/  @!P1 IMAD.IADD R8, R8, 0x1, -R9 ;  /* 0x0000000108089824 */ /* 0x000fe400078e0a09 */
[----:B------:R-:W-:Y:S02]  /*4940*/  @!P1 IMAD R11, R0, R2, R11 ;  /* 0x00000002000b9224 */ /* 0x000fe400078e020b */
[----:B------:R-:W-:Y:S01]  /*4950*/  @!P1 IMAD R10, R8, R12, R10 ;  /* 0x0000000c080a9224 */ /* 0x000fe200078e020a */
[----:B-1----:R-:W-:Y:S06]  /*4960*/  @!P5 BRA `(.L_x_79) ;  /* 0x0000004c00b8d947 */ /* 0x002fec0003800000 */
.L_x_173:
[----:B------:R-:W-:Y:S01]  /*4970*/  @!P4 IADD3 R2, P0, PT, R30, 0x580, RZ ;  /* 0x000005801e02c810 */ /* 0x000fe20007f1e0ff */
[----:B------:R-:W-:Y:S01]  /*4980*/  VOTEU.ALL UP1, P4 ;  /* 0x0000000000ff7886 */ /* 0x000fe20002020000 */
[----:B------:R-:W-:Y:S01]  /*4990*/  UMOV UR18, 0x0 ;  /* 0x0000000000127882 */ /* 0x000fe20000000000 */
[----:B------:R-:W-:Y:S01]  /*49a0*/  UMOV UR19, 0x10000000 ;  /* 0x1000000000137882 */ /* 0x000fe20000000000 */
[----:B------:R-:W-:Y:S01]  /*49b0*/  @!P4 R2UR UR9, R2 ;  /* 0x000000000209c2ca */ /* 0x000fe200000e0000 */
[----:B-1----:R-:W-:Y:S01]  /*49c0*/  @!P4 IMAD.X R0, RZ, RZ, R31, P0 ;  /* 0x000000ffff00c224 */ /* 0x002fe200000e061f */
[----:B------:R-:W-:Y:S01]  /*49d0*/  @!UP1 UIADD3 UR10, UPT, UPT, UR34, 0x60, URZ ;  /* 0x00000060220a9890 */ /* 0x000fe2000fffe0ff */
[----:B------:R-:W-:Y:S01]  /*49e0*/  ISETP.NE.AND P0, PT, R28, 0x2, PT ;  /* 0x000000021c00780c */ /* 0x000fe20003f05270 */
[----:B------:R-:W-:Y:S01]  /*49f0*/  UMOV UR11, UR35 ;  /* 0x00000023000b7c82 */ /* 0x000fe20008000000 */
[----:B------:R-:W-:Y:S01]  /*4a00*/  UMOV UR12, UR36 ;  /* 0x00000024000c7c82 */ /* 0x000fe20008000000 */
[----:B------:R-:W-:Y:S01]  /*4a10*/  @!P4 R2UR UR8, R0 ;  /* 0x000000000008c2ca */ /* 0x000fe200000e0000 */
[----:B------:R-:W-:Y:S01]  /*4a20*/  IMAD.IADD R14, R10, 0x1, R86 ;  /* 0x000000010a0e7824 */ /* 0x000fe200078e0256 */
[----:B------:R-:W-:Y:S01]  /*4a30*/  @P3 R2UR UR36, R26 ;  /* 0x000000001a2432ca */ /* 0x000fe200000e0000 */
[----:B------:R-:W-:Y:S01]  /*4a40*/  IMAD.IADD R15, R11, 0x1, R87 ;  /* 0x000000010b0f7824 */ /* 0x000fe200078e0257 */
[----:B------:R-:W-:Y:S02]  /*4a50*/  SEL R0, RZ, 0x1, P0 ;  /* 0x00000001ff007807 */ /* 0x000fe40000000000 */
[----:B------:R-:W-:Y:S01]  /*4a60*/  LOP3.LUT R29, R29, 0x1, RZ, 0x3c, !PT ;  /* 0x000000011d1d7812 */ /* 0x000fe200078e3cff */
[----:B------:R-:W-:Y:S01]  /*4a70*/  IMAD.U32 R8, RZ, RZ, UR9 ;  /* 0x00000009ff087e24 */ /* 0x000fe2000f8e00ff */
[----:B------:R-:W-:Y:S01]  /*4a80*/  @!UP1 UIADD3 UR9, UPT, UPT, UR7, 0x78, URZ ;  /* 0x0000007807099890 */ /* 0x000fe2000fffe0ff */
[----:B------:R-:W-:Y:S02]  /*4a90*/  LOP3.LUT R27, R27, R0, RZ, 0x3c, !PT ;  /* 0x000000001b1b7212 */ /* 0x000fe400078e3cff */
[----:B------:R-:W-:Y:S02]  /*4aa0*/  SEL R28, R28, RZ, P0 ;  /* 0x000000ff1c1c7207 */ /* 0x000fe40000000000 */
[----:B------:R-:W-:Y:S01]  /*4ab0*/  IMAD.U32 R9, RZ, RZ, UR8 ;  /* 0x00000008ff097e24 */ /* 0x000fe2000f8e00ff */
[----:B------:R-:W-:Y:S01]  /*4ac0*/  @!P4 R2UR UR14, R8 ;  /* 0x00000000080ec2ca */ /* 0x000fe200000e0000 */
[----:B------:R-:W-:Y:S01]  /*4ad0*/  @!UP1 UIADD3 UR8, UPT, UPT, UR7, 0x6200, URZ ;  /* 0x0000620007089890 */ /* 0x000fe2000fffe0ff */
[----:B------:R-:W-:Y:S02]  /*4ae0*/  VOTEU.ALL UP1, P4 ;  /* 0x0000000000ff7886 */ /* 0x000fe40002020000 */
[----:B------:R-:W-:Y:S11]  /*4af0*/  @!P4 R2UR UR15, R9 ;  /* 0x00000000090fc2ca */ /* 0x000ff600000e0000 */
[----:B------:R-:W-:Y:S02]  /*4b00*/  @!UPT UIADD3 URZ, UPT, UPT, URZ, URZ, URZ ;  /* 0x000000fffffff290 */ /* 0x000fe4000fffe0ff */
[----:B------:R2:W-:Y:S01]  /*4b10*/  @!UP1 UTMALDG.3D [UR8], [UR14], desc[UR18] ;  /* 0x000012080e0095b4 */ /* 0x0005e20008011000 */
[----:B------:R2:W-:Y:S01]  /*4b20*/  @!P4 SYNCS.ARRIVE.TRANS64.RED.A0TR RZ, [UR7+0x78], R25 ;  /* 0x00007819ffffc9a7 */ /* 0x0005e20008300407 */
[----:B------:R-:W-:Y:S01]  /*4b30*/  UPLOP3.LUT UP1, UPT, UPT, UPT, UPT, 0x80, 0x8 ;  /* 0x000000000008789c */ /* 0x000fe20003f2f070 */
[----:B------:R-:W-:Y:S01]  /*4b40*/  SYNCS.ARRIVE.TRANS64.RED.A1T0 RZ, [UR13], RZ ;  /* 0x000000ffffff79a7 */ /* 0x000fe2000810040d */
[----:B------:R-:W-:Y:S09]  /*4b50*/  @P3 BRA `(.L_x_80) ;  /* 0xfffffff000a03947 */ /* 0x000ff2000383ffff */
[----:B------:R-:W-:-:S04]  /*4b60*/  SHF.L.U32 R2, R29, 0x1f, RZ ;  /* 0x0000001f1d027819 */ /* 0x000fc800000006ff */
[----:B------:R-:W1:Y:S02]  /*4b70*/  SYNCS.PHASECHK.TRANS64.TRYWAIT P0, [UR7+0x80], R2 ;  /* 0x00008002ff0075a7 */ /* 0x000e640008001107 */
[----:B-1----:R-:W-:Y:S05]  /*4b80*/  @!P0 BRA `(.L_x_81) ;  /* 0x0000004c00488947 */ /* 0x002fea0003800000 */
.L_x_175:
[----:B------:R-:W3:Y:S02]  /*4b90*/  SYNCS.PHASECHK.TRANS64.TRYWAIT P0, [UR7+0x88], R2 ;  /* 0x00008802ff0075a7 */ /* 0x000ee40008001107 */
[----:B---3--:R-:W-:Y:S05]  /*4ba0*/  @!P0 BRA `(.L_x_82) ;  /* 0x0000004c00588947 */ /* 0x008fea0003800000 */
.L_x_177:
[----:B------:R-:W3:Y:S02]  /*4bb0*/  SYNCS.PHASECHK.TRANS64.TRYWAIT P0, [UR7+0x90], R2 ;  /* 0x00009002ff0075a7 */ /* 0x000ee40008001107 */
[----:B---3--:R-:W-:Y:S05]  /*4bc0*/  @!P0 BRA `(.L_x_83) ;  /* 0x0000004c00688947 */ /* 0x008fea0003800000 */
.L_x_179:
[----:B-1----:R-:W-:-:S07]  /*4bd0*/  MOV R0, UR7 ;  /* 0x0000000700007c02 */ /* 0x002fce0008000f00 */
.L_x_84:
[----:B-1----:R-:W-:-:S04]  /*4be0*/  SHF.L.U32 R2, R29, 0x1f, RZ ;  /* 0x0000001f1d027819 */ /* 0x002fc800000006ff */
[----:B------:R1:W3:Y:S03]  /*4bf0*/  SYNCS.PHASECHK.TRANS64.TRYWAIT P0, [R0+URZ+0x98], R2 ;  /* 0x00009802000075a7 */ /* 0x0002e600080011ff */
[----:B---3--:R-:W-:Y:S05]  /*4c00*/  @!P0 NANOSLEEP.SYNCS 0x989680 ;  /* 0x009896800000895d */ /* 0x008fea0003900000 */
[----:B------:R-:W3:Y:S02]  /*4c10*/  @!P0 SYNCS.PHASECHK.TRANS64 P0, [R0+URZ+0x98], R2 ;  /* 0x00009802000085a7 */ /* 0x000ee400080010ff */
[----:B--23--:R-:W-:Y:S05]  /*4c20*/  @P0 EXIT ;  /* 0x000000000000094d */ /* 0x00cfea0003800000 */
[----:B------:R-:W-:Y:S05]  /*4c30*/  BRA `(.L_x_84) ;  /* 0xfffffffc00e87947 */ /* 0x000fea000383ffff */
.L_x_69:
[----:B------:R-:W-:-:S06]  /*4c40*/  UISETP.GE.AND UP1, UPT, UR8, 0x4, UPT ;  /* 0x000000040800788c */ /* 0x000fcc000bf26270 */
[----:B------:R-:W-:-:S13]  /*4c50*/  PLOP3.LUT P0, PT, PT, PT, UP1, 0x80, 0x8 ;  /* 0x000000000008781c */ /* 0x000fda0003f0f018 */
[----:B------:R-:W-:Y:S05]  /*4c60*/  @!P0 EXIT ;  /* 0x000000000000894d */ /* 0x000fea0003800000 */
[----:B------:R-:W-:Y:S01]  /*4c70*/  BAR.SYNC.DEFER_BLOCKING 0x6, 0xa0 ;  /* 0x0182800000007b1d */ /* 0x000fe20000010000 */
[C---:B------:R-:W-:Y:S01]  /*4c80*/  IMAD.SHL.U32 R2, R101.reuse, 0x20, RZ ;  /* 0x0000002065027824 */ /* 0x040fe200078e00ff */
[C---:B------:R-:W-:Y:S01]  /*4c90*/  SHF.L.U32 R46, R101.reuse, 0x10, RZ ;  /* 0x00000010652e7819 */ /* 0x040fe200000006ff */
[C---:B------:R-:W-:Y:S01]  /*4ca0*/  IMAD.SHL.U32 R100, R101.reuse, 0x4, RZ ;  /* 0x0000000465647824 */ /* 0x040fe200078e00ff */
[C---:B------:R-:W-:Y:S01]  /*4cb0*/  LOP3.LUT R102, R101.reuse, 0x60, RZ, 0xc0, !PT ;  /* 0x0000006065667812 */ /* 0x040fe200078ec0ff */
[----:B------:R-:W-:Y:S01]  /*4cc0*/  HFMA2 R97, -RZ, RZ, 0, 5.9604644775390625e-08 ;  /* 0x00000001ff617431 */ /* 0x000fe200000001ff */
[----:B------:R-:W-:Y:S02]  /*4cd0*/  UMOV UR48, 0x400 ;  /* 0x0000040000307882 */ /* 0x000fe40000000000 */
[----:B------:R-:W1:Y:S01]  /*4ce0*/  LDC R91, c[0x0][0x370] ;  /* 0x0000dc00ff5b7b82 */ /* 0x000e620000000800 */
[----:B------:R-:W-:Y:S01]  /*4cf0*/  ULEA UR48, UR37, UR48, 0x18 ;  /* 0x0000003025307291 */ /* 0x000fe2000f8ec0ff */
[----:B------:R-:W-:Y:S01]  /*4d00*/  LOP3.LUT R3, R2, 0xc0, RZ, 0xc0, !PT ;  /* 0x000000c002037812 */ /* 0x000fe200078ec0ff */
[----:B------:R-:W-:Y:S01]  /*4d10*/  HFMA2 R95, -RZ, RZ, 0, 0 ;  /* 0x00000000ff5f7431 */ /* 0x000fe200000001ff */
[----:B------:R-:W-:Y:S01]  /*4d20*/  LOP3.LUT R99, R101, 0x2, RZ, 0xc0, !PT ;  /* 0x0000000265637812 */ /* 0x000fe200078ec0ff */
[----:B------:R-:W-:Y:S01]  /*4d30*/  UIADD3 UR4, UPT, UPT, UR48, 0x200, URZ ;  /* 0x0000020030047890 */ /* 0x000fe2000fffe0ff */
[----:B------:R-:W-:Y:S01]  /*4d40*/  LOP3.LUT R100, R3, 0x18, R100, 0xf8, !PT ;  /* 0x0000001803647812 */ /* 0x000fe200078ef864 */
[----:B------:R-:W-:Y:S01]  /*4d50*/  IMAD.MOV.U32 R45, RZ, RZ, RZ ;  /* 0x000000ffff2d7224 */ /* 0x000fe200078e00ff */
[----:B------:R-:W2:Y:S01]  /*4d60*/  LDC R42, c[0x0][0xb0c] ;  /* 0x0002c300ff2a7b82 */ /* 0x000ea20000000800 */
[----:B------:R-:W-:Y:S01]  /*4d70*/  LOP3.LUT R46, R46, 0x600000, RZ, 0xc0, !PT ;  /* 0x006000002e2e7812 */ /* 0x000fe200078ec0ff */
[----:B------:R-:W-:Y:S01]  /*4d80*/  IMAD.MOV.U32 R105, RZ, RZ, RZ ;  /* 0x000000ffff697224 */ /* 0x000fe200078e00ff */
[----:B------:R-:W-:Y:S01]  /*4d90*/  LOP3.LUT R100, R100, 0xf20, R2, 0xf8, !PT ;  /* 0x00000f2064647812 */ /* 0x000fe200078ef802 */
[----:B------:R-:W-:Y:S01]  /*4da0*/  IMAD.U32 R93, RZ, RZ, UR4 ;  /* 0x00000004ff5d7e24 */ /* 0x000fe2000f8e00ff */
[----:B------:R-:W-:Y:S01]  /*4db0*/  LOP3.LUT R101, R101, 0x4, RZ, 0xc0, !PT ;  /* 0x0000000465657812 */ /* 0x000fe200078ec0ff */
[----:B------:R-:W4:Y:S01]  /*4dc0*/  LDCU.64 UR52, c[0x0][0x348] ;  /* 0x00006900ff3477ac */ /* 0x000f220008000a00 */
[----:B------:R-:W-:Y:S01]  /*4dd0*/  MOV R96, RZ ;  /* 0x000000ff00607202 */ /* 0x000fe20000000f00 */
[----:B------:R-:W1:Y:S01]  /*4de0*/  LDC R89, c[0x0][0xb20] ;  /* 0x0002c800ff597b82 */ /* 0x000e620000000800 */
[----:B------:R-:W3:Y:S01]  /*4df0*/  LDS R0, [UR48+0x160] ;  /* 0x00016030ff007984 */ /* 0x000ee20008000800 */
[----:B------:R-:W-:Y:S01]  /*4e00*/  IMAD R100, R100, 0x2, R93 ;  /* 0x0000000264647824 */ /* 0x000fe200078e025d */
[----:B------:R-:W1:Y:S03]  /*4e10*/  LDCU.64 UR38, c[0x0][0x888] ;  /* 0x00011100ff2677ac */ /* 0x000e660008000a00 */
[--C-:B------:R-:W-:Y:S01]  /*4e20*/  IMAD R99, R99, -0x10, R100.reuse ;  /* 0xfffffff063637824 */ /* 0x100fe200078e0264 */
[----:B------:R-:W1:Y:S01]  /*4e30*/  LDCU.64 UR44, c[0x0][0x890] ;  /* 0x00011200ff2c77ac */ /* 0x000e620008000a00 */
[----:B------:R-:W1:Y:S01]  /*4e40*/  LDC R41, c[0x0][0xb30] ;  /* 0x0002cc00ff297b82 */ /* 0x000e620000000800 */
[----:B------:R-:W-:Y:S01]  /*4e50*/  IMAD R98, R101, -0x10, R100 ;  /* 0xfffffff065627824 */ /* 0x000fe200078e0264 */
[----:B------:R-:W-:Y:S01]  /*4e60*/  UMOV UR49, URZ ;  /* 0x000000ff00317c82 */ /* 0x000fe20008000000 */
[----:B------:R-:W-:-:S05]  /*4e70*/  UMOV UR51, URZ ;  /* 0x000000ff00337c82 */ /* 0x000fca0008000000 */
[----:B------:R-:W1:Y:S08]  /*4e80*/  LDC.64 R84, c[0x0][0xb10] ;  /* 0x0002c400ff547b82 */ /* 0x000e700000000a00 */
[----:B------:R-:W1:Y:S08]  /*4e90*/  LDC.64 R38, c[0x0][0xb18] ;  /* 0x0002c600ff267b82 */ /* 0x000e700000000a00 */
[----:B------:R-:W1:Y:S08]  /*4ea0*/  LDC.64 R36, c[0x0][0xb28] ;  /* 0x0002ca00ff247b82 */ /* 0x000e700000000a00 */
[----:B------:R-:W1:Y:S01]  /*4eb0*/  LDC.64 R82, c[0x0][0x8b0] ;  /* 0x00022c00ff527b82 */ /* 0x000e620000000a00 */
[----:B---3--:R-:W-:-:S07]  /*4ec0*/  IMAD.IADD R46, R0, 0x1, R46 ;  /* 0x00000001002e7824 */ /* 0x008fce00078e022e */
[----:B------:R-:W3:Y:S08]  /*4ed0*/  LDC.64 R80, c[0x0][0x8a8] ;  /* 0x00022a00ff507b82 */ /* 0x000ef00000000a00 */
[----:B--2-4-:R-:W1:Y:S02]  /*4ee0*/  LDC R90, c[0x0][0x374] ;  /* 0x0000dd00ff5a7b82 */ /* 0x014e640000000800 */
.L_x_128:
[----:B------:R-:W-:Y:S02]  /*4ef0*/  LEA R0, R105, UR48, 0x3 ;  /* 0x0000003069007c11 */ /* 0x000fe4000f8e18ff */
[----:B------:R-:W-:Y:S02]  /*4f00*/  SHF.L.U32 R2, R95, 0x1f, RZ ;  /* 0x0000001f5f027819 */ /* 0x000fe400000006ff */
[----:B-1----:R-:W-:Y:S02]  /*4f10*/  LEA R16, R105, UR48, 0x4 ;  /* 0x0000003069107c11 */ /* 0x002fe4000f8e20ff */
[----:B------:R-:W2:Y:S02]  /*4f20*/  SYNCS.PHASECHK.TRANS64.TRYWAIT P0, [R0+URZ+0xb0], R2 ;  /* 0x0000b002000075a7 */ /* 0x000ea400080011ff */
[----:B--23--:R-:W-:Y:S05]  /*4f30*/  @!P0 BRA `(.L_x_85) ;  /* 0x0000004800a48947 */ /* 0x00cfea0003800000 */
.L_x_180:
[----:B------:R-:W4:Y:S01]  /*4f40*/  LDC.64 R10, c[0x0][0xb10] ;  /* 0x0002c400ff0a7b82 */ /* 0x000f220000000a00 */
[----:B------:R-:W3:Y:S01]  /*4f50*/  LDS.128 R16, [R16+0x140] ;  /* 0x0001400010107984 */ /* 0x000ee20000000c00 */
[----:B-1----:R-:W-:Y:S01]  /*4f60*/  ISETP.NE.AND P1, PT, R41, 0x1, PT ;  /* 0x000000012900780c */ /* 0x002fe20003f25270 */
[----:B--2---:R-:W-:Y:S01]  /*4f70*/  VIADD R0, R0, 0xc0 ;  /* 0x000000c000007836 */ /* 0x004fe20000000000 */
[----:B------:R-:W-:Y:S04]  /*4f80*/  ISETP.GE.AND P0, PT, R40, 0x1, PT ;  /* 0x000000012800780c */ /* 0x000fe80003f06270 */
[----:B------:R-:W1:Y:S01]  /*4f90*/  LDC.64 R8, c[0x0][0xb18] ;  /* 0x0002c600ff087b82 */ /* 0x000e620000000a00 */
[----:B------:R-:W-:Y:S01]  /*4fa0*/  PRMT R0, RZ, 0x654, R0 ;  /* 0x00000654ff007816 */ /* 0x000fe20000000000 */
[----:B------:R-:W-:Y:S01]  /*4fb0*/  @!PT LDS RZ, [RZ] ;  /* 0x00000000fffff984 */ /* 0x000fe20000000800 */
[----:B------:R-:W-:Y:S01]  /*4fc0*/  @!PT LDS RZ, [RZ] ;  /* 0x00000000fffff984 */ /* 0x000fe20000000800 */
[----:B------:R-:W-:Y:S01]  /*4fd0*/  @!PT LDS RZ, [RZ] ;  /* 0x00000000fffff984 */ /* 0x000fe20000000800 */
[----:B------:R-:W-:Y:S01]  /*4fe0*/  @!PT LDS RZ, [RZ] ;  /* 0x00000000fffff984 */ /* 0x000fe20000000800 */
[----:B------:R2:W-:Y:S06]  /*4ff0*/  MEMBAR.ALL.CTA ;  /* 0x0000000000007992 */ /* 0x0005ec0000008000 */
[----:B--2---:R-:W2:Y:S01]  /*5000*/  FENCE.VIEW.ASYNC.S ;  /* 0x00000000000073c6 */ /* 0x004ea20000000000 */
[----:B------:R-:W1:Y:S08]  /*5010*/  @!P1 LDC R12, c[0x0][0xb20] ;  /* 0x0002c800ff0c9b82 */ /* 0x000e700000000800 */
[----:B------:R-:W1:Y:S01]  /*5020*/  @!P1 LDC R7, c[0x0][0xb0c] ;  /* 0x0002c300ff079b82 */ /* 0x000e620000000800 */
[----:B--2---:R2:W-:Y:S01]  /*5030*/  SYNCS.ARRIVE.TRANS64.RED.A1T0 RZ, [R0+URZ], RZ ;  /* 0x000000ff00ff79a7 */ /* 0x0045e200081004ff */
[----:B---3--:R-:W-:Y:S04]  /*5040*/  LOP3.LUT P4, RZ, R18, 0x1, RZ, 0xc0, !PT ;  /* 0x0000000112ff7812 */ /* 0x008fe8000788c0ff */
[----:B------:R-:W-:Y:S09]  /*5050*/  P2R R103, PR, RZ, 0x10 ;  /* 0x00000010ff677803 */ /* 0x000ff20000000000 */
[----:B------:R-:W-:Y:S02]  /*5060*/  @P4 MOV R44, R16 ;  /* 0x00000010002c4202 */ /* 0x000fe40000000f00 */
[----:B------:R-:W-:Y:S01]  /*5070*/  @P4 LOP3.LUT R43, R17, 0xffff, RZ, 0xc0, !PT ;  /* 0x0000ffff112b4812 */ /* 0x000fe200078ec0ff */
[----:B--2-4-:R-:W-:Y:S06]  /*5080*/  @!P0 BRA `(.L_x_86) ;  /* 0x0000000000a48947 */ /* 0x014fec0003800000 */
[----:B------:R-:W-:Y:S01]  /*5090*/  IMAD.HI.U32 R0, R90, R39, RZ ;  /* 0x000000275a007227 */ /* 0x000fe200078e00ff */
[----:B------:R-:W-:Y:S02]  /*50a0*/  ISETP.NE.AND P0, PT, R38, 0x1, PT ;  /* 0x000000012600780c */ /* 0x000fe40003f05270 */
[----:B------:R-:W-:Y:S01]  /*50b0*/  ISETP.NE.AND P2, PT, R40, 0x1, PT ;  /* 0x000000012800780c */ /* 0x000fe20003f45270 */
[----:B------:R-:W-:Y:S01]  /*50c0*/  IMAD.HI.U32 R4, R91, R84, RZ ;  /* 0x000000545b047227 */ /* 0x000fe200078e00ff */
[----:B------:R-:W-:Y:S02]  /*50d0*/  SHF.R.U32.HI R0, RZ, R89, R0 ;  /* 0x00000059ff007219 */ /* 0x000fe40000011600 */
[----:B------:R-:W-:Y:S01]  /*50e0*/  ISETP.NE.AND P3, PT, R42, 0x1, PT ;  /* 0x000000012a00780c */ /* 0x000fe20003f65270 */
[----:B------:R-:W-:Y:S01]  /*50f0*/  IMAD.HI.U32 R6, R43, R39, RZ ;  /* 0x000000272b067227 */ /* 0x000fe200078e00ff */
[-C--:B------:R-:W-:Y:S02]  /*5100*/  SHF.R.U32.HI R4, RZ, R85.reuse, R4 ;  /* 0x00000055ff047219 */ /* 0x080fe40000011604 */
[----:B------:R-:W-:Y:S01]  /*5110*/  SEL R0, R90, R0, !P0 ;  /* 0x000000005a007207 */ /* 0x000fe20004000000 */
[----:B------:R-:W-:Y:S01]  /*5120*/  IMAD.HI.U32 R5, R44, R84, RZ ;  /* 0x000000542c057227 */ /* 0x000fe200078e00ff */
[----:B------:R-:W-:Y:S03]  /*5130*/  SEL R4, R91, R4, !P3 ;  /* 0x000000045b047207 */ /* 0x000fe60005800000 */
[-C--:B------:R-:W-:Y:S01]  /*5140*/  IMAD.HI.U32 R3, R0, R36.reuse, RZ ;  /* 0x0000002400037227 */ /* 0x080fe200078e00ff */
[----:B------:R-:W-:Y:S03]  /*5150*/  SHF.R.U32.HI R5, RZ, R85, R5 ;  /* 0x00000055ff057219 */ /* 0x000fe60000011605 */
[----:B------:R-:W-:Y:S01]  /*5160*/  IMAD.HI.U32 R2, R4, R36, RZ ;  /* 0x0000002404027227 */ /* 0x000fe200078e00ff */
[----:B------:R-:W-:Y:S02]  /*5170*/  @P2 SHF.R.U32.HI R0, RZ, R37, R3 ;  /* 0x00000025ff002219 */ /* 0x000fe40000011603 */
[----:B------:R-:W-:Y:S02]  /*5180*/  SHF.R.U32.HI R3, RZ, R89, R6 ;  /* 0x00000059ff037219 */ /* 0x000fe40000011606 */
[----:B------:R-:W-:Y:S01]  /*5190*/  @P2 SHF.R.U32.HI R4, RZ, R37, R2 ;  /* 0x00000025ff042219 */ /* 0x000fe20000011602 */
[----:B------:R-:W-:Y:S01]  /*51a0*/  IMAD R0, R40, R0, RZ ;  /* 0x0000000028007224 */ /* 0x000fe200078e02ff */
[----:B------:R-:W-:Y:S02]  /*51b0*/  SEL R3, R43, R3, !P0 ;  /* 0x000000032b037207 */ /* 0x000fe40004000000 */
[----:B------:R-:W-:Y:S01]  /*51c0*/  SEL R2, R44, R5, !P3 ;  /* 0x000000052c027207 */ /* 0x000fe20005800000 */
[----:B------:R-:W-:Y:S01]  /*51d0*/  IMAD R5, R40, R4, RZ ;  /* 0x0000000428057224 */ /* 0x000fe200078e02ff */
[C---:B------:R-:W-:Y:S01]  /*51e0*/  ISETP.GE.AND P0, PT, R3.reuse, R0, PT ;  /* 0x000000000300720c */ /* 0x040fe20003f06270 */
[C---:B------:R-:W-:Y:S03]  /*51f0*/  IMAD.HI.U32 R0, R3.reuse, R36, RZ ;  /* 0x0000002403007227 */ /* 0x040fe600078e00ff */
[C---:B------:R-:W-:Y:S02]  /*5200*/  ISETP.GE.OR P0, PT, R2.reuse, R5, P0 ;  /* 0x000000050200720c */ /* 0x040fe40000706670 */
[----:B------:R-:W-:Y:S04]  /*5210*/  SHF.R.U32.HI R0, RZ, R37, R0 ;  /* 0x00000025ff007219 */ /* 0x000fe80000011600 */
[C---:B------:R-:W-:Y:S05]  /*5220*/  SEL R6, R3.reuse, R0, !P2 ;  /* 0x0000000003067207 */ /* 0x040fea0005000000 */
        /* <DEDUP_REMOVED lines=14> */
[----:B------:R-:W-:Y:S07]  /*5310*/  IMAD R43, R3, R38, R43 ;  /* 0x00000026032b7224 */ /* 0x000fee00078e022b */
.L_x_86:
[----:B-1----:R-:W-:Y:S01]  /*5320*/  @!P1 ISETP.NE.AND P0, PT, R8, 0x1, PT ;  /* 0x000000010800980c */ /* 0x002fe20003f05270 */
[----:B------:R-:W-:Y:S01]  /*5330*/  @!P1 IMAD.HI.U32 R2, R43, R9, RZ ;  /* 0x000000092b029227 */ /* 0x000fe200078e00ff */
[----:B------:R-:W-:Y:S01]  /*5340*/  R2UR UR42, R15 ;  /* 0x000000000f2a72ca */ /* 0x000fe200000e0000 */
[----:B------:R-:W-:Y:S01]  /*5350*/  BSSY.RECONVERGENT B6, `(.L_x_87) ;  /* 0x0000031000067945 */ /* 0x000fe20003800200 */
[----:B------:R-:W-:Y:S01]  /*5360*/  R2UR UR41, R14 ;  /* 0x000000000e2972ca */ /* 0x000fe200000e0000 */
[C---:B------:R-:W-:Y:S01]  /*5370*/  @!P1 IMAD.HI.U32 R0, R44.reuse, R10, RZ ;  /* 0x0000000a2c009227 */ /* 0x040fe200078e00ff */
[----:B------:R-:W-:Y:S02]  /*5380*/  @!P1 SHF.R.U32.HI R2, RZ, R12, R2 ;  /* 0x0000000cff029219 */ /* 0x000fe40000011602 */
[----:B------:R-:W-:Y:S01]  /*5390*/  @!P1 ISETP.NE.AND P2, PT, R7, 0x1, PT ;  /* 0x000000010700980c */ /* 0x000fe20003f45270 */
[----:B------:R-:W-:Y:S01]  /*53a0*/  VIADD R105, R105, 0x1 ;  /* 0x0000000169697836 */ /* 0x000fe20000000000 */
[----:B------:R-:W-:Y:S02]  /*53b0*/  @!P1 SEL R2, R43, R2, !P0 ;  /* 0x000000022b029207 */ /* 0x000fe40004000000 */
[----:B------:R-:W-:Y:S02]  /*53c0*/  @!P1 SHF.R.U32.HI R0, RZ, R11, R0 ;  /* 0x0000000bff009219 */ /* 0x000fe40000011600 */
[----:B------:R-:W-:Y:S01]  /*53d0*/  LOP3.LUT P0, RZ, R93, 0x1b0, RZ, 0xc0, !PT ;  /* 0x000001b05dff7812 */ /* 0x000fe2000780c0ff */
[----:B------:R-:W-:Y:S01]  /*53e0*/  USHF.L.U32 UR42, UR42, 0x7, URZ ;  /* 0x000000072a2a7899 */ /* 0x000fe200080006ff */
[----:B------:R-:W-:Y:S01]  /*53f0*/  @!P1 SEL R3, R44, R0, !P2 ;  /* 0x000000002c039207 */ /* 0x000fe20005000000 */
[----:B------:R-:W-:Y:S01]  /*5400*/  USHF.L.U32 UR41, UR41, 0x7, URZ ;  /* 0x0000000729297899 */ /* 0x000fe200080006ff */
[----:B------:R-:W-:Y:S03]  /*5410*/  @P4 SHF.R.U32.HI R94, RZ, 0x10, R17 ;  /* 0x00000010ff5e4819 */ /* 0x000fe60000011611 */
[----:B------:R-:W-:Y:S02]  /*5420*/  @!P1 IMAD.IADD R0, R2, 0x1, -R3 ;  /* 0x0000000102009824 */ /* 0x000fe400078e0a03 */
[----:B------:R-:W-:Y:S02]  /*5430*/  @!P1 IMAD.IADD R2, R3, 0x1, -R2 ;  /* 0x0000000103029824 */ /* 0x000fe400078e0a02 */
[----:B------:R-:W-:Y:S02]  /*5440*/  @!P1 IMAD R44, R0, R7, R44 ;  /* 0x00000007002c9224 */ /* 0x000fe400078e022c */
[----:B------:R-:W-:Y:S01]  /*5450*/  @!P1 IMAD R43, R2, R8, R43 ;  /* 0x00000008022b9224 */ /* 0x000fe200078e022b */
[----:B------:R-:W-:Y:S06]  /*5460*/  @!P0 BRA `(.L_x_88) ;  /* 0x00000000007c8947 */ /* 0x000fec0003800000 */
[----:B------:R-:W1:Y:S01]  /*5470*/  LDCU.64 UR8, c[0x4][0x80] ;  /* 0x01001000ff0877ac */ /* 0x000e620008000a00 */
[----:B------:R-:W-:Y:S01]  /*5480*/  MOV R2, 0x0 ;  /* 0x0000000000027802 */ /* 0x000fe20000000f00 */
[----:B------:R-:W-:Y:S02]  /*5490*/  HFMA2 R12, -RZ, RZ, 0, 5.9604644775390625e-08 ;  /* 0x00000001ff0c7431 */ /* 0x000fe400000001ff */
[----:B------:R-:W-:Y:S01]  /*54a0*/  IMAD.MOV.U32 R8, RZ, RZ, 0x70 ;  /* 0x00000070ff087424 */ /* 0x000fe200078e00ff */
[----:B------:R2:W3:Y:S01]  /*54b0*/  LDC.64 R14, c[0x4][R2] ;  /* 0x01000000020e7b82 */ /* 0x0004e20000000a00 */
[----:B------:R-:W4:Y:S01]  /*54c0*/  LDCU.64 UR6, c[0x4][0x88] ;  /* 0x01001100ff0677ac */ /* 0x000f220008000a00 */
[----:B------:R-:W-:Y:S01]  /*54d0*/  IMAD.MOV.U32 R13, RZ, RZ, RZ ;  /* 0x000000ffff0d7224 */ /* 0x000fe200078e00ff */
[----:B------:R-:W2:Y:S01]  /*54e0*/  LDCU.64 UR4, c[0x4][0x8] ;  /* 0x01000100ff0477ac */ /* 0x000ea20008000a00 */
[----:B-1----:R-:W-:Y:S01]  /*54f0*/  MOV R5, UR9 ;  /* 0x0000000900057c02 */ /* 0x002fe20008000f00 */
[----:B------:R-:W-:Y:S01]  /*5500*/  IMAD.U32 R4, RZ, RZ, UR8 ;  /* 0x00000008ff047e24 */ /* 0x000fe2000f8e00ff */
[----:B----4-:R-:W-:Y:S01]  /*5510*/  MOV R7, UR7 ;  /* 0x0000000700077c02 */ /* 0x010fe20008000f00 */
[----:B------:R-:W-:Y:S01]  /*5520*/  IMAD.U32 R6, RZ, RZ, UR6 ;  /* 0x00000006ff067e24 */ /* 0x000fe2000f8e00ff */
[----:B--2---:R-:W-:Y:S01]  /*5530*/  MOV R11, UR5 ;  /* 0x00000005000b7c02 */ /* 0x004fe20008000f00 */
[----:B------:R-:W-:Y:S02]  /*5540*/  IMAD.U32 R10, RZ, RZ, UR4 ;  /* 0x00000004ff0a7e24 */ /* 0x000fe4000f8e00ff */
[----:B------:R-:W-:Y:S07]  /*5550*/  LEPC R20, `(.L_x_89) ;  /* 0x000000001014794e */ /* 0x000fee0000000000 */
[----:B---3-5:R-:W-:Y:S05]  /*5560*/  CALL.ABS.NOINC R14 ;  /* 0x000000000e007343 */ /* 0x028fea0003c00000 */
.L_x_89:
[----:B------:R-:W1:Y:S01]  /*5570*/  LDCU.64 UR8, c[0x4][0x80] ;  /* 0x01001000ff0877ac */ /* 0x000e620008000a00 */
[----:B------:R-:W2:Y:S01]  /*5580*/  LDC.64 R2, c[0x4][R2] ;  /* 0x0100000002027b82 */ /* 0x000ea20000000a00 */
[----:B------:R-:W-:Y:S02]  /*5590*/  HFMA2 R12, -RZ, RZ, 0, 5.9604644775390625e-08 ;  /* 0x00000001ff0c7431 */ /* 0x000fe400000001ff */
[----:B------:R-:W-:Y:S02]  /*55a0*/  IMAD.MOV.U32 R8, RZ, RZ, 0x70 ;  /* 0x00000070ff087424 */ /* 0x000fe400078e00ff */
[----:B------:R-:W-:Y:S01]  /*55b0*/  IMAD.MOV.U32 R13, RZ, RZ, RZ ;  /* 0x000000ffff0d7224 */ /* 0x000fe200078e00ff */
[----:B------:R-:W3:Y:S01]  /*55c0*/  LDCU.64 UR6, c[0x4][0x88] ;  /* 0x01001100ff0677ac */ /* 0x000ee20008000a00 */
[----:B------:R-:W4:Y:S01]  /*55d0*/  LDCU.64 UR4, c[0x4][0x8] ;  /* 0x01000100ff0477ac */ /* 0x000f220008000a00 */
[----:B-1----:R-:W-:Y:S02]  /*55e0*/  MOV R4, UR8 ;  /* 0x0000000800047c02 */ /* 0x002fe40008000f00 */
[----:B------:R-:W-:Y:S02]  /*55f0*/  MOV R5, UR9 ;  /* 0x0000000900057c02 */ /* 0x000fe40008000f00 */
[----:B---3--:R-:W-:Y:S01]  /*5600*/  MOV R7, UR7 ;  /* 0x0000000700077c02 */ /* 0x008fe20008000f00 */
[----:B------:R-:W-:Y:S01]  /*5610*/  IMAD.U32 R6, RZ, RZ, UR6 ;  /* 0x00000006ff067e24 */ /* 0x000fe2000f8e00ff */
[----:B----4-:R-:W-:Y:S01]  /*5620*/  MOV R11, UR5 ;  /* 0x00000005000b7c02 */ /* 0x010fe20008000f00 */
[----:B------:R-:W-:Y:S02]  /*5630*/  IMAD.U32 R10, RZ, RZ, UR4 ;  /* 0x00000004ff0a7e24 */ /* 0x000fe4000f8e00ff */
[----:B------:R-:W-:Y:S07]  /*5640*/  LEPC R20, `(.L_x_88) ;  /* 0x000000001014794e */ /* 0x000fee0000000000 */
[----:B--2---:R-:W-:Y:S05]  /*5650*/  CALL.ABS.NOINC R2 ;  /* 0x0000000002007343 */ /* 0x004fea0003c00000 */
.L_x_88:
[----:B------:R-:W-:Y:S05]  /*5660*/  BSYNC.RECONVERGENT B6 ;  /* 0x0000000000067941 */ /* 0x000fea0003800200 */
.L_x_87:
[----:B------:R-:W-:Y:S01]  /*5670*/  ISETP.NE.U32.AND P4, PT, R82, RZ, PT ;  /* 0x000000ff5200720c */ /* 0x000fe20003f85070 */
[----:B------:R-:W-:Y:S01]  /*5680*/  UISETP.NE.AND UP2, UPT, UR50, URZ, UPT ;  /* 0x000000ff3200728c */ /* 0x000fe2000bf45270 */
[----:B------:R-:W-:Y:S01]  /*5690*/  ISETP.NE.U32.AND P2, PT, RZ, UR38, PT ;  /* 0x00000026ff007c0c */ /* 0x000fe2000bf45070 */
[----:B------:R-:W-:Y:S01]  /*56a0*/  UISETP.NE.U32.AND UP1, UPT, UR44, URZ, UPT ;  /* 0x000000ff2c00728c */ /* 0x000fe2000bf25070 */
[----:B------:R-:W-:Y:S01]  /*56b0*/  ISETP.NE.AND.EX P4, PT, R83, RZ, PT, P4 ;  /* 0x000000ff5300720c */ /* 0x000fe20003f85340 */
[----:B------:R-:W-:Y:S01]  /*56c0*/  UPLOP3.LUT UP0, UPT, UPT, UPT, UPT, 0x40, 0x4 ;  /* 0x000000000004789c */ /* 0x000fe20003f0e870 */
[----:B------:R-:W-:Y:S01]  /*56d0*/  ISETP.NE.AND.EX P2, PT, RZ, UR39, PT, P2 ;  /* 0x00000027ff007c0c */ /* 0x000fe2000bf45320 */
[----:B------:R-:W-:Y:S01]  /*56e0*/  UISETP.NE.AND.EX UP1, UPT, UR45, URZ, UPT, UP1 ;  /* 0x000000ff2d00728c */ /* 0x000fe2000bf25310 */
[----:B------:R-:W-:Y:S04]  /*56f0*/  PLOP3.LUT P1, PT, PT, PT, UP2, 0x80, 0x8 ;  /* 0x000000000008781c */ /* 0x000fe80003f2f028 */
[----:B------:R-:W-:Y:S06]  /*5700*/  @UP2 UPLOP3.LUT UP0, UPT, UPT, UPT, UP1, 0x80, 0x8 ;  /* 0x000000000008289c */ /* 0x000fec0003f0f010 */
[----:B------:R-:W-:Y:S01]  /*5710*/  PLOP3.LUT P0, PT, PT, PT, UP0, 0x80, 0x8 ;  /* 0x000000000008781c */ /* 0x000fe20003f0f008 */
[----:B------:R-:W-:Y:S01]  /*5720*/  @!UPT UIADD3 URZ, UPT, UPT, URZ, URZ, URZ ;  /* 0x000000fffffff290 */ /* 0x000fe2000fffe0ff */
[----:B------:R-:W-:Y:S11]  /*5730*/  BRA.U !UP1, `(.L_x_90) ;  /* 0x0000000109387547 */ /* 0x000ff6000b800000 */
[----:B------:R-:W-:Y:S01]  /*5740*/  UISETP.NE.U32.AND UP0, UPT, UR38, URZ, UPT ;  /* 0x000000ff2600728c */ /* 0x000fe2000bf05070 */
[----:B------:R-:W-:Y:S02]  /*5750*/  HFMA2 R0, -RZ, RZ, 0, 5.9604644775390625e-08 ;  /* 0x00000001ff007431 */ /* 0x000fe400000001ff */
[----:B------:R-:W-:Y:S01]  /*5760*/  IMAD.MOV.U32 R88, RZ, RZ, 0x1 ;  /* 0x00000001ff587424 */ /* 0x000fe200078e00ff */
[----:B------:R-:W-:Y:S06]  /*5770*/  UISETP.NE.AND.EX UP0, UPT, UR39, URZ, UPT, UP0 ;  /* 0x000000ff2700728c */ /* 0x000fec000bf05300 */
[----:B------:R-:W-:Y:S05]  /*5780*/  PLOP3.LUT P3, PT, PT, PT, UP0, 0x80, 0x8 ;  /* 0x000000000008781c */ /* 0x000fea0003f6f008 */
[----:B------:R-:W1:Y:S01]  /*5790*/  @UP0 LDCU.64 UR6, c[0x0][0x888] ;  /* 0x00011100ff0607ac */ /* 0x000e620008000a00 */
[----:B------:R-:W-:Y:S07]  /*57a0*/  @UP0 UIMAD UR4, UR36, UR44, URZ ;  /* 0x0000002c240402a4 */ /* 0x000fee000f8e02ff */
[----:B------:R-:W-:Y:S01]  /*57b0*/  @!P3 PRMT R88, R0, 0x7610, R88 ;  /* 0x000076100058b816 */ /* 0x000fe20000000058 */
[----:B-1----:R-:W-:Y:S03]  /*57c0*/  @UP0 UIMAD.WIDE UR6, UR4, 0x4, UR6 ;  /* 0x00000004040608a5 */ /* 0x002fe6000f8e0206 */
[----:B------:R-:W1:Y:S03]  /*57d0*/  @!UP0 LDCU UR4, c[0x0][0x880] ;  /* 0x00011000ff0487ac */ /* 0x000e660008000800 */
[----:B------:R-:W-:Y:S01]  /*57e0*/  IMAD.U32 R2, RZ, RZ, UR6 ;  /* 0x00000006ff027e24 */ /* 0x000fe2000f8e00ff */
[----:B------:R-:W-:Y:S05]  /*57f0*/  MOV R3, UR7 ;  /* 0x0000000700037c02 */ /* 0x000fea0008000f00 */
[----:B-----5:R2:W5:Y:S02]  /*5800*/  @P3 LDG.E R49, desc[UR46][R2.64] ;  /* 0x0000002e02313981 */ /* 0x020564000c1e1900 */
[----:B-12---:R-:W-:Y:S02]  /*5810*/  @!P3 IMAD.U32 R49, RZ, RZ, UR4 ;  /* 0x00000004ff31be24 */ /* 0x006fe4000f8e00ff */
.L_x_90:
[----:B------:R-:W-:Y:S05]  /*5820*/  @!P4 BRA `(.L_x_91) ;  /* 0x000000000020c947 */ /* 0x000fea0003800000 */
[----:B------:R-:W-:Y:S04]  /*5830*/  ISETP.NE.U32.AND P3, PT, R80, RZ, PT ;  /* 0x000000ff5000720c */ /* 0x000fe80003f65070 */
[----:B------:R-:W-:Y:S11]  /*5840*/  ISETP.NE.AND.EX P3, PT, R81, RZ, PT, P3 ;  /* 0x000000ff5100720c */ /* 0x000ff60003f65330 */
[----:B------:R-:W-:Y:S02]  /*5850*/  @!UPT UIADD3 URZ, UPT, UPT, URZ, URZ, URZ ;  /* 0x000000fffffff290 */ /* 0x000fe4000fffe0ff */
[----:B------:R-:W1:Y:S01]  /*5860*/  @P3 LDC.64 R2, c[0x0][0x8a8] ;  /* 0x00022a00ff023b82 */ /* 0x000e620000000a00 */
[----:B------:R-:W-:Y:S04]  /*5870*/  @P3 IMAD R0, R82, UR36, RZ ;  /* 0x0000002452003c24 */ /* 0x000fe8000f8e02ff */
[----:B-1----:R-:W-:Y:S05]  /*5880*/  @P3 IMAD.WIDE R2, R0, 0x4, R2 ;  /* 0x0000000400023825 */ /* 0x002fea00078e0202 */
[----:B-----5:R1:W5:Y:S02]  /*5890*/  @P3 LDG.E R47, desc[UR46][R2.64] ;  /* 0x0000002e022f3981 */ /* 0x020364000c1e1900 */
[----:B-1----:R-:W2:Y:S02]  /*58a0*/  @!P3 LDC R47, c[0x0][0x8a0] ;  /* 0x00022800ff2fbb82 */ /* 0x002ea40000000800 */
.L_x_91:
[----:B-----5:R-:W-:Y:S01]  /*58b0*/  FSETP.NEU.AND P3, PT, R49, RZ, PT ;  /* 0x000000ff3100720b */ /* 0x020fe20003f6d000 */
[----:B------:R-:W-:Y:S01]  /*58c0*/  BSSY B1, `(.L_x_92) ;  /* 0x0000039000017945 */ /* 0x000fe20003800000 */
[----:B------:R-:W-:Y:S01]  /*58d0*/  SEL R3, RZ, 0xffffffff, P2 ;  /* 0xffffffffff037807 */ /* 0x000fe20001000000 */
[----:B------:R-:W-:Y:S01]  /*58e0*/  IMAD.MOV.U32 R66, RZ, RZ, 0x1 ;  /* 0x00000001ff427424 */ /* 0x000fe200078e00ff */
[----:B------:R-:W-:Y:S01]  /*58f0*/  @P1 LOP3.LUT P2, RZ, R88, 0xff, RZ, 0xc0, !PT ;  /* 0x000000ff58ff1812 */ /* 0x000fe2000784c0ff */
[----:B------:R-:W-:Y:S01]  /*5900*/  IMAD R48, R45, 0x80, R46 ;  /* 0x000000802d307824 */ /* 0x000fe200078e022e */
[----:B------:R-:W-:Y:S01]  /*5910*/  @P1 SEL R0, RZ, 0xffffffff, P3 ;  /* 0xffffffffff001807 */ /* 0x000fe20001800000 */
[----:B------:R-:W-:Y:S01]  /*5920*/  IMAD R106, R101, -0x10, R99 ;  /* 0xfffffff0656a7824 */ /* 0x000fe200078e0263 */
[----:B------:R-:W-:Y:S01]  /*5930*/  LOP3.LUT R97, R97, 0x1, RZ, 0x3c, !PT ;  /* 0x0000000161617812 */ /* 0x000fe200078e3cff */
[----:B------:R-:W-:Y:S01]  /*5940*/  IMAD.MOV.U32 R65, RZ, RZ, RZ ;  /* 0x000000ffff417224 */ /* 0x000fe200078e00ff */
[----:B------:R-:W-:Y:S02]  /*5950*/  @P0 SEL R0, R3, R0, !P2 ;  /* 0x0000000003000207 */ /* 0x000fe40005000000 */
[----:B------:R-:W-:Y:S02]  /*5960*/  CS2R R78, SRZ ;  /* 0x00000000004e7805 */ /* 0x000fe4000001ff00 */
[----:B------:R-:W-:Y:S02]  /*5970*/  LEA R64, R45, UR48, 0x3 ;  /* 0x000000302d407c11 */ /* 0x000fe4000f8e18ff */
[----:B------:R-:W-:Y:S02]  /*5980*/  CS2R R76, SRZ ;  /* 0x00000000004c7805 */ /* 0x000fe4000001ff00 */
[----:B------:R-:W-:Y:S02]  /*5990*/  @P1 LOP3.LUT R0, R0, 0x1, RZ, 0xc0, !PT ;  /* 0x0000000100001812 */ /* 0x000fe400078ec0ff */
[----:B------:R-:W-:Y:S02]  /*59a0*/  CS2R R70, SRZ ;  /* 0x0000000000467805 */ /* 0x000fe4000001ff00 */
[----:B------:R-:W-:Y:S02]  /*59b0*/  PLOP3.LUT P2, PT, PT, PT, UP1, 0x80, 0x8 ;  /* 0x000000000008781c */ /* 0x000fe40003f4f018 */
[----:B------:R-:W-:Y:S02]  /*59c0*/  CS2R R68, SRZ ;  /* 0x0000000000447805 */ /* 0x000fe4000001ff00 */
[----:B------:R-:W-:Y:S02]  /*59d0*/  ISETP.NE.U32.OR P5, PT, R0, 0x1, !P1 ;  /* 0x000000010000780c */ /* 0x000fe40004fa5470 */
[----:B------:R-:W-:Y:S02]  /*59e0*/  CS2R R62, SRZ ;  /* 0x00000000003e7805 */ /* 0x000fe4000001ff00 */
[----:B------:R-:W-:Y:S02]  /*59f0*/  LOP3.LUT P4, R104, R88, 0xff, RZ, 0xc0, !PT ;  /* 0x000000ff58687812 */ /* 0x000fe4000788c0ff */
[----:B------:R-:W-:Y:S02]  /*5a00*/  CS2R R60, SRZ ;  /* 0x00000000003c7805 */ /* 0x000fe4000001ff00 */
[----:B------:R-:W-:Y:S02]  /*5a10*/  SEL R2, RZ, 0xffffffff, P3 ;  /* 0xffffffffff027807 */ /* 0x000fe40001800000 */
[----:B------:R-:W-:Y:S02]  /*5a20*/  CS2R R58, SRZ ;  /* 0x00000000003a7805 */ /* 0x000fe4000001ff00 */
[----:B------:R-:W-:Y:S02]  /*5a30*/  P2R R107, PR, RZ, 0x20 ;  /* 0x00000020ff6b7803 */ /* 0x000fe40000000000 */
[----:B------:R-:W-:Y:S02]  /*5a40*/  CS2R R56, SRZ ;  /* 0x0000000000387805 */ /* 0x000fe4000001ff00 */
[----:B------:R-:W-:Y:S02]  /*5a50*/  @P2 SEL R2, R3, R2, !P4 ;  /* 0x0000000203022207 */ /* 0x000fe40006000000 */
[----:B------:R-:W-:Y:S02]  /*5a60*/  @P5 SHF.L.U32 R0, R97, 0x1f, RZ ;  /* 0x0000001f61005819 */ /* 0x000fe400000006ff */
[----:B------:R-:W-:Y:S02]  /*5a70*/  LOP3.LUT R2, R2, 0x1, RZ, 0xc0, !PT ;  /* 0x0000000102027812 */ /* 0x000fe400078ec0ff */
[----:B------:R1:W3:Y:S02]  /*5a80*/  @P5 SYNCS.PHASECHK.TRANS64.TRYWAIT P1, [UR48+0x60], R0 ;  /* 0x00006000ff0055a7 */ /* 0x0002e40008021130 */
[----:B------:R-:W-:Y:S04]  /*5a90*/  ISETP.NE.U32.AND P2, PT, R2, 0x1, PT ;  /* 0x000000010200780c */ /* 0x000fe80003f45070 */
[----:B------:R-:W-:Y:S02]  /*5aa0*/  P2R R67, PR, RZ, 0x4 ;  /* 0x00000004ff437803 */ /* 0x000fe40000000000 */
[----:B-1----:R-:W-:Y:S04]  /*5ab0*/  SHF.L.U32 R0, R96, 0x1f, RZ ;  /* 0x0000001f60007819 */ /* 0x002fe800000006ff */
[----:B------:R1:W4:Y:S01]  /*5ac0*/  SYNCS.PHASECHK.TRANS64.TRYWAIT P0, [R64+URZ+0xd0], R0 ;  /* 0x0000d000400075a7 */ /* 0x00032200080011ff */
[----:B---3--:R-:W-:Y:S01]  /*5ad0*/  @P5 SEL R66, RZ, 0x1, !P1 ;  /* 0x00000001ff425807 */ /* 0x008fe20004800000 */
[----:B-1----:R-:W-:Y:S06]  /*5ae0*/  @!P5 BRA `(.L_x_93) ;  /* 0x000000000058d947 */ /* 0x002fec0003800000 */
[----:B------:R-:W-:Y:S01]  /*5af0*/  IMAD.MOV.U32 R79, RZ, RZ, RZ ;  /* 0x000000ffff4f7224 */ /* 0x000fe200078e00ff */
[----:B------:R-:W-:Y:S01]  /*5b00*/  ISETP.NE.AND P1, PT, R66, RZ, PT ;  /* 0x000000ff4200720c */ /* 0x000fe20003f25270 */
[----:B------:R-:W-:Y:S01]  /*5b10*/  BSSY B0, `(.L_x_94) ;  /* 0x000000c000007945 */ /* 0x000fe20003800000 */
[----:B------:R-:W-:Y:S02]  /*5b20*/  CS2R R58, SRZ ;  /* 0x00000000003a7805 */ /* 0x000fe4000001ff00 */
[----:B------:R-:W-:Y:S02]  /*5b30*/  CS2R R56, SRZ ;  /* 0x0000000000387805 */ /* 0x000fe4000001ff00 */
[----:B------:R-:W-:Y:S02]  /*5b40*/  CS2R R62, SRZ ;  /* 0x00000000003e7805 */ /* 0x000fe4000001ff00 */
[----:B------:R-:W-:Y:S02]  /*5b50*/  CS2R R60, SRZ ;  /* 0x00000000003c7805 */ /* 0x000fe4000001ff00 */
[----:B------:R-:W-:Y:S02]  /*5b60*/  CS2R R70, SRZ ;  /* 0x0000000000467805 */ /* 0x000fe4000001ff00 */
[----:B------:R-:W-:Y:S02]  /*5b70*/  CS2R R68, SRZ ;  /* 0x0000000000447805 */ /* 0x000fe4000001ff00 */
[----:B------:R-:W-:Y:S01]  /*5b80*/  CS2R R76, SRZ ;  /* 0x00000000004c7805 */ /* 0x000fe2000001ff00 */
[----:B------:R-:W-:Y:S06]  /*5b90*/  @P1 BRA `(.L_x_95) ;  /* 0x00000000000c1947 */ /* 0x000fec0003800000 */
[----:B------:R-:W-:Y:S04]  /*5ba0*/  SHF.L.U32 R3, R97, 0x1f, RZ ;  /* 0x0000001f61037819 */ /* 0x000fe800000006ff */
[----:B------:R-:W1:Y:S02]  /*5bb0*/  SYNCS.PHASECHK.TRANS64.TRYWAIT P1, [UR48+0x60], R3 ;  /* 0x00006003ff0075a7 */ /* 0x000e640008021130 */
[----:B-1----:R-:W-:Y:S05]  /*5bc0*/  @!P1 BRA `(.L_x_96) ;  /* 0x0000003c00949947 */ /* 0x002fea0003800000 */
.L_x_95:
[----:B------:R-:W-:Y:S05]  /*5bd0*/  BSYNC B0 ;  /* 0x0000000000007941 */ /* 0x000fea0003800000 */
.L_x_94:
[----:B------:R-:W-:Y:S01]  /*5be0*/  ISETP.NE.AND P1, PT, R67, RZ, PT ;  /* 0x000000ff4300720c */ /* 0x000fe20003f25270 */
[----:B------:R-:W-:Y:S11]  /*5bf0*/  HFMA2 R65, -RZ, RZ, 0, 5.9604644775390625e-08 ;  /* 0x00000001ff417431 */ /* 0x000ff600000001ff */
[----:B------:R-:W-:Y:S01]  /*5c00*/  @!UPT UIADD3 URZ, UPT, UPT, URZ, URZ, URZ ;  /* 0x000000fffffff290 */ /* 0x000fe2000fffe0ff */
[----:B------:R3:W1:Y:S04]  /*5c10*/  @P1 LDS.128 R56, [R100] ;  /* 0x0000000064381984 */ /* 0x0006680000000c00 */
[----:B------:R3:W1:Y:S04]  /*5c20*/  @P1 LDS.128 R60, [R99+0x10] ;  /* 0x00001000633c1984 */ /* 0x0006680000000c00 */
[----:B------:R3:W1:Y:S04]  /*5c30*/  @P1 LDS.128 R68, [R98+0x20] ;  /* 0x0000200062441984 */ /* 0x0006680000000c00 */
[----:B------:R3:W1:Y:S02]  /*5c40*/  @P1 LDS.128 R76, [R106+0x30] ;  /* 0x000030006a4c1984 */ /* 0x0006640000000c00 */
.L_x_93:
[----:B------:R-:W-:Y:S05]  /*5c50*/  BSYNC B1 ;  /* 0x0000000000017941 */ /* 0x000fea0003800000 */
.L_x_92:
[----:B-1----:R-:W-:Y:S04]  /*5c60*/  SHF.R.U32.HI R2, RZ, 0x15, R48 ;  /* 0x00000015ff027819 */ /* 0x002fe80000011630 */
[----:B------:R-:W-:Y:S01]  /*5c70*/  LOP3.LUT P1, RZ, R2, 0x3, R92, 0x48, !PT ;  /* 0x0000000302ff7812 */ /* 0x000fe2000782485c */
[----:B------:R-:W-:Y:S01]  /*5c80*/  @!UPT UIADD3 URZ, UPT, UPT, URZ, URZ, URZ ;  /* 0x000000fffffff290 */ /* 0x000fe2000fffe0ff */
[----:B----4-:R-:W-:Y:S11]  /*5c90*/  @P0 BRA `(.L_x_97) ;  /* 0x0000000000080947 */ /* 0x010ff60003800000 */
[----:B------:R-:W1:Y:S02]  /*5ca0*/  SYNCS.PHASECHK.TRANS64.TRYWAIT P0, [R64+URZ+0xd0], R0 ;  /* 0x0000d000400075a7 */ /* 0x000e6400080011ff */
[----:B-1----:R-:W-:Y:S05]  /*5cb0*/  @!P0 BRA `(.L_x_98) ;  /* 0x0000003c00708947 */ /* 0x002fea0003800000 */
.L_x_97:
[----:B------:R-:W-:Y:S05]  /*5cc0*/  @!P1 BRA `(.L_x_99) ;  /* 0x0000000000409947 */ /* 0x000fea0003800000 */
[----:B------:R-:W4:Y:S01]  /*5cd0*/  LDCU.64 UR8, c[0x4][0x70] ;  /* 0x01000e00ff0877ac */ /* 0x000f220008000a00 */
[----:B------:R-:W-:Y:S01]  /*5ce0*/  MOV R3, 0x0 ;  /* 0x0000000000037802 */ /* 0x000fe20000000f00 */
[----:B------:R-:W-:Y:S02]  /*5cf0*/  HFMA2 R12, -RZ, RZ, 0, 5.9604644775390625e-08 ;  /* 0x00000001ff0c7431 */ /* 0x000fe400000001ff */
[----:B------:R-:W-:Y:S02]  /*5d00*/  IMAD.MOV.U32 R8, RZ, RZ, 0x192 ;  /* 0x00000192ff087424 */ /* 0x000fe400078e00ff */
[----:B------:R-:W-:Y:S01]  /*5d10*/  IMAD.MOV.U32 R13, RZ, RZ, RZ ;  /* 0x000000ffff0d7224 */ /* 0x000fe200078e00ff */
[----:B------:R-:W5:Y:S01]  /*5d20*/  LDCU.64 UR6, c[0x4][0x78] ;  /* 0x01000f00ff0677ac */ /* 0x000f620008000a00 */
[----:B------:R-:W1:Y:S01]  /*5d30*/  LDC.64 R2, c[0x4][R3] ;  /* 0x0100000003027b82 */ /* 0x000e620000000a00 */
[----:B------:R-:W2:Y:S01]  /*5d40*/  LDCU.64 UR4, c[0x4][0x10] ;  /* 0x01000200ff0477ac */ /* 0x000ea20008000a00 */
[----:B----4-:R-:W-:Y:S01]  /*5d50*/  MOV R5, UR9 ;  /* 0x0000000900057c02 */ /* 0x010fe20008000f00 */
[----:B------:R-:W-:Y:S01]  /*5d60*/  IMAD.U32 R4, RZ, RZ, UR8 ;  /* 0x00000008ff047e24 */ /* 0x000fe2000f8e00ff */
[----:B-----5:R-:W-:Y:S01]  /*5d70*/  MOV R7, UR7 ;  /* 0x0000000700077c02 */ /* 0x020fe20008000f00 */
[----:B------:R-:W-:Y:S01]  /*5d80*/  IMAD.U32 R6, RZ, RZ, UR6 ;  /* 0x00000006ff067e24 */ /* 0x000fe2000f8e00ff */
[----:B--2---:R-:W-:Y:S01]  /*5d90*/  MOV R11, UR5 ;  /* 0x00000005000b7c02 */ /* 0x004fe20008000f00 */
[----:B------:R-:W-:Y:S02]  /*5da0*/  IMAD.U32 R10, RZ, RZ, UR4 ;  /* 0x00000004ff0a7e24 */ /* 0x000fe4000f8e00ff */
[----:B------:R-:W-:Y:S07]  /*5db0*/  LEPC R20, `(.L_x_99) ;  /* 0x000000001014794e */ /* 0x000fee0000000000 */
[----:B-1-3--:R-:W-:Y:S05]  /*5dc0*/  CALL.ABS.NOINC R2 ;  /* 0x0000000002007343 */ /* 0x00afea0003c00000 */
.L_x_99:
[----:B------:R-:W-:Y:S05]  /*5dd0*/  WARPSYNC.ALL ;  /* 0x0000000000007948 */ /* 0x000fea0003800000 */
[----:B------:R-:W-:Y:S01]  /*5de0*/  R2UR UR4, R48 ;  /* 0x00000000300472ca */ /* 0x000fe200000e0000 */
[--C-:B------:R-:W-:Y:S01]  /*5df0*/  HADD2.F32 R50, -RZ, R56.reuse.H0_H0 ;  /* 0x20000038ff327230 */ /* 0x100fe20000004100 */
[----:B------:R-:W-:Y:S01]  /*5e00*/  ISETP.NE.AND P0, PT, R102, RZ, PT ;  /* 0x000000ff6600720c */ /* 0x000fe20003f05270 */
[----:B------:R-:W-:Y:S01]  /*5e10*/  HADD2.F32 R51, -RZ, R56.H1_H1 ;  /* 0x30000038ff337230 */ /* 0x000fe20000004100 */
[----:B------:R-:W-:Y:S01]  /*5e20*/  BSSY.RECONVERGENT B0, `(.L_x_100) ;  /* 0x0000086000007945 */ /* 0x000fe20003800200 */
[--C-:B------:R-:W-:Y:S08]  /*5e30*/  HADD2.F32 R52, -RZ, R57.reuse.H0_H0 ;  /* 0x20000039ff347230 */ /* 0x100ff00000004100 */
[----:B------:R-:W1:Y:S02]  /*5e40*/  LDTM.x32 R4, tmem[UR4] ;  /* 0x00000004000479ee */ /* 0x000e6400082c0000 */
[C---:B-12---:R-:W-:Y:S01]  /*5e50*/  FMUL R0, R47.reuse, R4 ;  /* 0x000000042f007220 */ /* 0x046fe20000400000 */
[C---:B------:R-:W-:Y:S01]  /*5e60*/  FMUL R2, R47.reuse, R5 ;  /* 0x000000052f027220 */ /* 0x040fe20000400000 */
[C---:B------:R-:W-:Y:S01]  /*5e70*/  FMUL R4, R47.reuse, R8 ;  /* 0x000000082f047220 */ /* 0x040fe20000400000 */
[----:B------:R-:W-:Y:S01]  /*5e80*/  FMUL R3, R47, R6 ;  /* 0x000000062f037220 */ /* 0x000fe20000400000 */
[C---:B------:R-:W-:Y:S01]  /*5e90*/  FFMA R0, R49.reuse, R50, R0 ;  /* 0x0000003231007223 */ /* 0x040fe20000000000 */
[----:B------:R-:W-:Y:S01]  /*5ea0*/  FFMA R2, R49, R51, R2 ;  /* 0x0000003331027223 */ /* 0x000fe20000000002 */
[C---:B------:R-:W-:Y:S01]  /*5eb0*/  FMUL R5, R47.reuse, R9 ;  /* 0x000000092f057220 */ /* 0x040fe20000400000 */
        /* <DEDUP_REMOVED lines=16> */
[----:B------:R-:W-:Y:S02]  /*5fc0*/  HADD2.F32 R32, -RZ, R57.H1_H1 ;  /* 0x30000039ff207230 */ /* 0x000fe40000004100 */
[C---:B------:R-:W-:Y:S01]  /*5fd0*/  FMUL R26, R47.reuse, R30 ;  /* 0x0000001e2f1a7220 */ /* 0x040fe20000400000 */
[----:B------:R-:W-:Y:S01]  /*5fe0*/  FMUL R29, R47, R33 ;  /* 0x000000212f1d7220 */ /* 0x000fe20000400000 */
[--C-:B------:R-:W-:Y:S02]  /*5ff0*/  HADD2.F32 R33, -RZ, R58.reuse.H0_H0 ;  /* 0x2000003aff217230 */ /* 0x100fe40000004100 */
[----:B------:R-:W-:Y:S01]  /*6000*/  FFMA R3, R49, R52, R3 ;  /* 0x0000003431037223 */ /* 0x000fe20000000003 */
[C---:B------:R-:W-:Y:S01]  /*6010*/  FMUL R7, R47.reuse, R7 ;  /* 0x000000072f077220 */ /* 0x040fe20000400000 */
[----:B------:R-:W-:Y:S01]  /*6020*/  FMUL R30, R47, R34 ;  /* 0x000000222f1e7220 */ /* 0x000fe20000400000 */
[----:B------:R-:W-:Y:S01]  /*6030*/  HADD2.F32 R34, -RZ, R58.H1_H1 ;  /* 0x3000003aff227230 */ /* 0x000fe20000004100 */
[----:B------:R-:W-:Y:S01]  /*6040*/  F2FP.F16.F32.PACK_AB R52, R2, R0 ;  /* 0x000000000234723e */ /* 0x000fe200000000ff */
[--C-:B------:R-:W-:Y:S02]  /*6050*/  HADD2.F32 R0, -RZ, R59.reuse.H0_H0 ;  /* 0x2000003bff007230 */ /* 0x100fe40000004100 */
[C---:B------:R-:W-:Y:S01]  /*6060*/  FFMA R7, R49.reuse, R32, R7 ;  /* 0x0000002031077223 */ /* 0x040fe20000000007 */
[----:B------:R-:W-:Y:S02]  /*6070*/  HADD2.F32 R2, -RZ, R59.H1_H1 ;  /* 0x3000003bff027230 */ /* 0x000fe40000004100 */
[C---:B------:R-:W-:Y:S01]  /*6080*/  FFMA R4, R49.reuse, R33, R4 ;  /* 0x0000002131047223 */ /* 0x040fe20000000004 */
[C---:B------:R-:W-:Y:S01]  /*6090*/  FFMA R5, R49.reuse, R34, R5 ;  /* 0x0000002231057223 */ /* 0x040fe20000000005 */
[----:B------:R-:W-:Y:S01]  /*60a0*/  FFMA R6, R49, R0, R6 ;  /* 0x0000000031067223 */ /* 0x000fe20000000006 */
[--C-:B------:R-:W-:Y:S02]  /*60b0*/  HADD2.F32 R0, -RZ, R60.reuse.H0_H0 ;  /* 0x2000003cff007230 */ /* 0x100fe40000004100 */
[----:B------:R-:W-:Y:S01]  /*60c0*/  FMUL R11, R47, R11 ;  /* 0x0000000b2f0b7220 */ /* 0x000fe20000400000 */
[----:B------:R-:W-:Y:S01]  /*60d0*/  F2FP.F16.F32.PACK_AB R53, R7, R3 ;  /* 0x000000030735723e */ /* 0x000fe200000000ff */
[--C-:B------:R-:W-:Y:S02]  /*60e0*/  HADD2.F32 R3, -RZ, R61.reuse.H0_H0 ;  /* 0x2000003dff037230 */ /* 0x100fe40000004100 */
[----:B------:R-:W-:Y:S01]  /*60f0*/  FMUL R15, R47, R15 ;  /* 0x0000000f2f0f7220 */ /* 0x000fe20000400000 */
[C---:B------:R-:W-:Y:S01]  /*6100*/  FFMA R11, R49.reuse, R2, R11 ;  /* 0x00000002310b7223 */ /* 0x040fe2000000000b */
[----:B------:R-:W-:Y:S02]  /*6110*/  HADD2.F32 R2, -RZ, R60.H1_H1 ;  /* 0x3000003cff027230 */ /* 0x000fe40000004100 */
[----:B------:R-:W-:Y:S01]  /*6120*/  FFMA R8, R49, R0, R8 ;  /* 0x0000000031087223 */ /* 0x000fe20000000008 */
[----:B------:R-:W-:Y:S02]  /*6130*/  HADD2.F32 R0, -RZ, R61.H1_H1 ;  /* 0x3000003dff007230 */ /* 0x000fe40000004100 */
[C---:B------:R-:W-:Y:S01]  /*6140*/  FMUL R19, R47.reuse, R19 ;  /* 0x000000132f137220 */ /* 0x040fe20000400000 */
[----:B------:R-:W-:Y:S01]  /*6150*/  FMUL R23, R47, R23 ;  /* 0x000000172f177220 */ /* 0x000fe20000400000 */
[C---:B------:R-:W-:Y:S01]  /*6160*/  FFMA R9, R49.reuse, R2, R9 ;  /* 0x0000000231097223 */ /* 0x040fe20000000009 */
[C---:B------:R-:W-:Y:S01]  /*6170*/  FFMA R10, R49.reuse, R3, R10 ;  /* 0x00000003310a7223 */ /* 0x040fe2000000000a */
[----:B------:R-:W-:Y:S01]  /*6180*/  FFMA R15, R49, R0, R15 ;  /* 0x00000000310f7223 */ /* 0x000fe2000000000f */
[--C-:B------:R-:W-:Y:S02]  /*6190*/  HADD2.F32 R2, -RZ, R62.reuse.H0_H0 ;  /* 0x2000003eff027230 */ /* 0x100fe40000004100 */
[----:B------:R-:W-:Y:S01]  /*61a0*/  FMUL R27, R47, R27 ;  /* 0x0000001b2f1b7220 */ /* 0x000fe20000400000 */
[----:B------:R-:W-:Y:S01]  /*61b0*/  HADD2.F32 R0, -RZ, R62.H1_H1 ;  /* 0x3000003eff007230 */ /* 0x000fe20000004100 */
[----:B------:R-:W-:Y:S01]  /*61c0*/  F2FP.F16.F32.PACK_AB R54, R5, R4 ;  /* 0x000000040536723e */ /* 0x000fe200000000ff */
[--C-:B------:R-:W-:Y:S02]  /*61d0*/  HADD2.F32 R3, -RZ, R63.reuse.H0_H0 ;  /* 0x2000003fff037230 */ /* 0x100fe40000004100 */
[C---:B------:R-:W-:Y:S01]  /*61e0*/  FFMA R12, R49.reuse, R2, R12 ;  /* 0x00000002310c7223 */ /* 0x040fe2000000000c */
[--C-:B------:R-:W-:Y:S02]  /*61f0*/  HADD2.F32 R2, -RZ, R68.reuse.H0_H0 ;  /* 0x20000044ff027230 */ /* 0x100fe40000004100 */
[C---:B------:R-:W-:Y:S01]  /*6200*/  FFMA R13, R49.reuse, R0, R13 ;  /* 0x00000000310d7223 */ /* 0x040fe2000000000d */
[----:B------:R-:W-:Y:S02]  /*6210*/  HADD2.F32 R0, -RZ, R63.H1_H1 ;  /* 0x3000003fff007230 */ /* 0x000fe40000004100 */
[----:B------:R-:W-:Y:S01]  /*6220*/  FFMA R14, R49, R3, R14 ;  /* 0x00000003310e7223 */ /* 0x000fe2000000000e */
[----:B------:R-:W-:Y:S01]  /*6230*/  HADD2.F32 R3, -RZ, R68.H1_H1 ;  /* 0x30000044ff037230 */ /* 0x000fe20000004100 */
[----:B------:R-:W-:Y:S01]  /*6240*/  F2FP.F16.F32.PACK_AB R55, R11, R6 ;  /* 0x000000060b37723e */ /* 0x000fe200000000ff */
[----:B------:R-:W-:Y:S01]  /*6250*/  FMUL R31, R47, R31 ;  /* 0x0000001f2f1f7220 */ /* 0x000fe20000400000 */
[C---:B------:R-:W-:Y:S01]  /*6260*/  FFMA R19, R49.reuse, R0, R19 ;  /* 0x0000000031137223 */ /* 0x040fe20000000013 */
[--C-:B------:R-:W-:Y:S02]  /*6270*/  HADD2.F32 R0, -RZ, R69.reuse.H0_H0 ;  /* 0x20000045ff007230 */ /* 0x100fe40000004100 */
[C---:B------:R-:W-:Y:S01]  /*6280*/  FFMA R16, R49.reuse, R2, R16 ;  /* 0x0000000231107223 */ /* 0x040fe20000000010 */
[----:B------:R1:W-:Y:S01]  /*6290*/  STS.128 [R100], R52 ;  /* 0x0000003464007388 */ /* 0x0003e20000000c00 */
[C---:B------:R-:W-:Y:S01]  /*62a0*/  FFMA R17, R49.reuse, R3, R17 ;  /* 0x0000000331117223 */ /* 0x040fe20000000011 */
[----:B------:R-:W-:Y:S02]  /*62b0*/  HADD2.F32 R2, -RZ, R69.H1_H1 ;  /* 0x30000045ff027230 */ /* 0x000fe40000004100 */
[----:B------:R-:W-:Y:S01]  /*62c0*/  FFMA R18, R49, R0, R18 ;  /* 0x0000000031127223 */ /* 0x000fe20000000012 */
[--C-:B------:R-:W-:Y:S01]  /*62d0*/  HADD2.F32 R0, -RZ, R70.reuse.H0_H0 ;  /* 0x20000046ff007230 */ /* 0x100fe20000004100 */
[----:B------:R-:W-:Y:S01]  /*62e0*/  F2FP.F16.F32.PACK_AB R8, R9, R8 ;  /* 0x000000080908723e */ /* 0x000fe200000000ff */
[--C-:B------:R-:W-:Y:S02]  /*62f0*/  HADD2.F32 R3, -RZ, R71.reuse.H0_H0 ;  /* 0x20000047ff037230 */ /* 0x100fe40000004100 */
[C---:B------:R-:W-:Y:S01]  /*6300*/  FFMA R23, R49.reuse, R2, R23 ;  /* 0x0000000231177223 */ /* 0x040fe20000000017 */
[----:B------:R-:W-:Y:S02]  /*6310*/  HADD2.F32 R2, -RZ, R70.H1_H1 ;  /* 0x30000046ff027230 */ /* 0x000fe40000004100 */
[----:B------:R-:W-:Y:S01]  /*6320*/  FFMA R20, R49, R0, R20 ;  /* 0x0000000031147223 */ /* 0x000fe20000000014 */
[----:B------:R-:W-:Y:S01]  /*6330*/  HADD2.F32 R0, -RZ, R71.H1_H1 ;  /* 0x30000047ff007230 */ /* 0x000fe20000004100 */
[----:B------:R-:W-:Y:S01]  /*6340*/  F2FP.F16.F32.PACK_AB R9, R15, R10 ;  /* 0x0000000a0f09723e */ /* 0x000fe200000000ff */
[----:B------:R-:W-:Y:S02]  /*6350*/  HADD2.F32 R4, -RZ, R79.H0_H0 ;  /* 0x2000004fff047230 */ /* 0x000fe40000004100 */
[C---:B------:R-:W-:Y:S01]  /*6360*/  FFMA R21, R49.reuse, R2, R21 ;  /* 0x0000000231157223 */ /* 0x040fe20000000015 */
[C---:B------:R-:W-:Y:S01]  /*6370*/  FFMA R22, R49.reuse, R3, R22 ;  /* 0x0000000331167223 */ /* 0x040fe20000000016 */
[----:B------:R-:W-:Y:S01]  /*6380*/  FFMA R27, R49, R0, R27 ;  /* 0x00000000311b7223 */ /* 0x000fe2000000001b */
[--C-:B------:R-:W-:Y:S01]  /*6390*/  HADD2.F32 R2, -RZ, R76.reuse.H0_H0 ;  /* 0x2000004cff027230 */ /* 0x100fe20000004100 */
[----:B------:R-:W-:Y:S01]  /*63a0*/  F2FP.F16.F32.PACK_AB R10, R13, R12 ;  /* 0x0000000c0d0a723e */ /* 0x000fe200000000ff */
[----:B------:R-:W-:Y:S01]  /*63b0*/  HADD2.F32 R0, -RZ, R76.H1_H1 ;  /* 0x3000004cff007230 */ /* 0x000fe20000004100 */
[----:B------:R-:W-:Y:S01]  /*63c0*/  F2FP.F16.F32.PACK_AB R11, R19, R14 ;  /* 0x0000000e130b723e */ /* 0x000fe200000000ff */
[--C-:B------:R-:W-:Y:S02]  /*63d0*/  HADD2.F32 R3, -RZ, R77.reuse.H0_H0 ;  /* 0x2000004dff037230 */ /* 0x100fe40000004100 */
[C---:B------:R-:W-:Y:S01]  /*63e0*/  FFMA R24, R49.reuse, R2, R24 ;  /* 0x0000000231187223 */ /* 0x040fe20000000018 */
[--C-:B------:R-:W-:Y:S02]  /*63f0*/  HADD2.F32 R2, -RZ, R78.reuse.H0_H0 ;  /* 0x2000004eff027230 */ /* 0x100fe40000004100 */
[C---:B------:R-:W-:Y:S01]  /*6400*/  FFMA R25, R49.reuse, R0, R25 ;  /* 0x0000000031197223 */ /* 0x040fe20000000019 */
[----:B------:R1:W-:Y:S01]  /*6410*/  STS.128 [R99+0x10], R8 ;  /* 0x0000100863007388 */ /* 0x0003e20000000c00 */
[----:B------:R-:W-:Y:S02]  /*6420*/  HADD2.F32 R0, -RZ, R77.H1_H1 ;  /* 0x3000004dff007230 */ /* 0x000fe40000004100 */
[----:B------:R-:W-:Y:S01]  /*6430*/  FFMA R26, R49, R3, R26 ;  /* 0x00000003311a7223 */ /* 0x000fe2000000001a */
[----:B------:R-:W-:Y:S01]  /*6440*/  HADD2.F32 R3, -RZ, R78.H1_H1 ;  /* 0x3000004eff037230 */ /* 0x000fe20000004100 */
[----:B------:R-:W-:Y:S01]  /*6450*/  F2FP.F16.F32.PACK_AB R16, R17, R16 ;  /* 0x000000101110723e */ /* 0x000fe200000000ff */
[----:B------:R-:W-:Y:S01]  /*6460*/  HADD2.F32 R5, -RZ, R79.H1_H1 ;  /* 0x3000004fff057230 */ /* 0x000fe20000004100 */
[----:B------:R-:W-:Y:S01]  /*6470*/  F2FP.F16.F32.PACK_AB R17, R23, R18 ;  /* 0x000000121711723e */ /* 0x000fe200000000ff */
[----:B------:R-:W-:Y:S01]  /*6480*/  FFMA R31, R49, R0, R31 ;  /* 0x00000000311f7223 */ /* 0x000fe2000000001f */
[----:B------:R-:W-:Y:S01]  /*6490*/  FMUL R35, R47, R35 ;  /* 0x000000232f237220 */ /* 0x000fe20000400000 */
[----:B------:R-:W-:Y:S01]  /*64a0*/  F2FP.F16.F32.PACK_AB R18, R21, R20 ;  /* 0x000000141512723e */ /* 0x000fe200000000ff */
[----:B------:R-:W-:Y:S01]  /*64b0*/  FFMA R28, R49, R2, R28 ;  /* 0x00000002311c7223 */ /* 0x000fe2000000001c */
[----:B------:R-:W-:Y:S01]  /*64c0*/  F2FP.F16.F32.PACK_AB R19, R27, R22 ;  /* 0x000000161b13723e */ /* 0x000fe200000000ff */
[C---:B------:R-:W-:Y:S01]  /*64d0*/  FFMA R29, R49.reuse, R3, R29 ;  /* 0x00000003311d7223 */ /* 0x040fe2000000001d */
[C---:B------:R-:W-:Y:S01]  /*64e0*/  FFMA R30, R49.reuse, R4, R30 ;  /* 0x00000004311e7223 */ /* 0x040fe2000000001e */
[----:B------:R-:W-:Y:S01]  /*64f0*/  FFMA R35, R49, R5, R35 ;  /* 0x0000000531237223 */ /* 0x000fe20000000023 */
[----:B------:R-:W-:Y:S01]  /*6500*/  F2FP.F16.F32.PACK_AB R24, R25, R24 ;  /* 0x000000181918723e */ /* 0x000fe200000000ff */
[----:B------:R1:W-:Y:S01]  /*6510*/  STS.128 [R98+0x20], R16 ;  /* 0x0000201062007388 */ /* 0x0003e20000000c00 */
[----:B------:R-:W-:Y:S02]  /*6520*/  F2FP.F16.F32.PACK_AB R25, R31, R26 ;  /* 0x0000001a1f19723e */ /* 0x000fe400000000ff */
[----:B------:R-:W-:Y:S02]  /*6530*/  F2FP.F16.F32.PACK_AB R26, R29, R28 ;  /* 0x0000001c1d1a723e */ /* 0x000fe400000000ff */
[----:B------:R-:W-:Y:S05]  /*6540*/  F2FP.F16.F32.PACK_AB R27, R35, R30 ;  /* 0x0000001e231b723e */ /* 0x000fea00000000ff */
[----:B------:R1:W-:Y:S01]  /*6550*/  STS.128 [R106+0x30], R24 ;  /* 0x000030186a007388 */ /* 0x0003e20000000c00 */
[----:B------:R-:W-:Y:S01]  /*6560*/  @!PT LDS RZ, [RZ] ;  /* 0x00000000fffff984 */ /* 0x000fe20000000800 */
[----:B------:R-:W-:Y:S01]  /*6570*/  @!PT LDS RZ, [RZ] ;  /* 0x00000000fffff984 */ /* 0x000fe20000000800 */
[----:B------:R-:W-:Y:S01]  /*6580*/  @!PT LDS RZ, [RZ] ;  /* 0x00000000fffff984 */ /* 0x000fe20000000800 */
[----:B------:R-:W-:Y:S01]  /*6590*/  @!PT LDS RZ, [RZ] ;  /* 0x00000000fffff984 */ /* 0x000fe20000000800 */
[----:B------:R2:W-:Y:S07]  /*65a0*/  MEMBAR.ALL.CTA ;  /* 0x0000000000007992 */ /* 0x0005ee0000008000 */
[----:B--2---:R-:W2:Y:S02]  /*65b0*/  FENCE.VIEW.ASYNC.S ;  /* 0x00000000000073c6 */ /* 0x004ea40000000000 */
[----:B--2---:R-:W-:Y:S06]  /*65c0*/  BAR.SYNC.DEFER_BLOCKING 0x1, 0x80 ;  /* 0x0042000000007b1d */ /* 0x004fec0000010000 */
[----:B------:R-:W-:Y:S05]  /*65d0*/  @P0 BRA `(.L_x_101) ;  /* 0x0000000000280947 */ /* 0x000fea0003800000 */
[----:B------:R-:W-:Y:S02]  /*65e0*/  UIADD3 UR4, UPT, UPT, UR48, 0x200, URZ ;  /* 0x0000020030047890 */ /* 0x000fe4000fffe0ff */
[----:B------:R-:W-:Y:S01]  /*65f0*/  UIADD3 UR6, UP0, UPT, UR52, 0x680, URZ ;  /* 0x0000068034067890 */ /* 0x000fe2000ff1e0ff */
[----:B------:R-:W-:Y:S03]  /*6600*/  UMOV UR43, UR36 ;  /* 0x00000024002b7c82 */ /* 0x000fe60008000000 */
[----:B------:R-:W-:Y:S01]  /*6610*/  MOV R93, UR4 ;  /* 0x00000004005d7c02 */ /* 0x000fe20008000f00 */
[----:B------:R-:W-:Y:S03]  /*6620*/  UIADD3.X UR7, UPT, UPT, URZ, UR53, URZ, UP0, !UPT ;  /* 0x00000035ff077290 */ /* 0x000fe600087fe4ff */
[----:B------:R-:W-:Y:S11]  /*6630*/  R2UR UR40, R93 ;  /* 0x000000005d2872ca */ /* 0x000ff600000e0000 */
[----:B------:R-:W-:Y:S02]  /*6640*/  @!UPT UIADD3 URZ, UPT, UPT, URZ, URZ, URZ ;  /* 0x000000fffffff290 */ /* 0x000fe4000fffe0ff */
[----:B------:R2:W-:Y:S01]  /*6650*/  UTMASTG.3D [UR40], [UR6] ;  /* 0x00000028060073b5 */ /* 0x0005e20008010000 */
[----:B------:R0:W-:Y:S01]  /*6660*/  UTMACMDFLUSH ;  /* 0x00000000000079b7 */ /* 0x0001e20000000000 */
[----:B--2---:R-:W-:Y:S04]  /*6670*/  DEPBAR.LE SB0, 0x1 ;  /* 0x000080400000791a */ /* 0x004fe80000000000 */
.L_x_101:
[----:B------:R-:W-:Y:S05]  /*6680*/  BSYNC.RECONVERGENT B0 ;  /* 0x0000000000007941 */ /* 0x000fea0003800200 */
.L_x_100:
[----:B------:R-:W-:Y:S01]  /*6690*/  BAR.SYNC.DEFER_BLOCKING 0x1, 0x80 ;  /* 0x0042000000007b1d */ /* 0x000fe20000010000 */
[----:B------:R-:W-:Y:S01]  /*66a0*/  ISETP.NE.AND P1, PT, R107, RZ, PT ;  /* 0x000000ff6b00720c */ /* 0x000fe20003f25270 */
[----:B------:R-:W-:Y:S01]  /*66b0*/  UISETP.NE.AND UP0, UPT, UR49, URZ, UPT ;  /* 0x000000ff3100728c */ /* 0x000fe2000bf05270 */
[----:B------:R-:W-:Y:S11]  /*66c0*/  LEA R2, R65, UR48, 0x3 ;  /* 0x0000003041027c11 */ /* 0x000ff6000f8e18ff */
[----:B------:R-:W-:Y:S01]  /*66d0*/  @P1 SHF.L.U32 R3, R97, 0x1f, RZ ;  /* 0x0000001f61031819 */ /* 0x000fe200000006ff */
[----:B------:R-:W-:Y:S06]  /*66e0*/  BRA.U !UP0, `(.L_x_102) ;  /* 0x0000000108247547 */ /* 0x000fec000b800000 */
[----:B------:R-:W-:Y:S01]  /*66f0*/  IMAD.U32 R4, RZ, RZ, UR51 ;  /* 0x00000033ff047e24 */ /* 0x000fe2000f8e00ff */
[----:B------:R-:W-:Y:S01]  /*6700*/  MOV R0, UR37 ;  /* 0x0000002500007c02 */ /* 0x000fe20008000f00 */
[----:B------:R-:W-:Y:S03]  /*6710*/  UIADD3 UR51, UPT, UPT, UR51, 0x1, URZ ;  /* 0x0000000133337890 */ /* 0x000fe6000fffe0ff */
[----:B------:R-:W-:Y:S01]  /*6720*/  @P1 LEA R4, R4, UR48, 0x3 ;  /* 0x0000003004041c11 */ /* 0x000fe2000f8e18ff */
[----:B------:R-:W-:Y:S04]  /*6730*/  UISETP.NE.AND UP0, UPT, UR51, 0x4, UPT ;  /* 0x000000043300788c */ /* 0x000fe8000bf05270 */
[----:B------:R-:W-:Y:S01]  /*6740*/  @P1 VIADD R4, R4, 0x80 ;  /* 0x0000008004041836 */ /* 0x000fe20000000000 */
[----:B------:R-:W-:Y:S04]  /*6750*/  USEL UR51, UR51, URZ, UP0 ;  /* 0x000000ff33337287 */ /* 0x000fe80008000000 */
[----:B------:R-:W-:Y:S04]  /*6760*/  @P1 PRMT R0, R0, 0x654, R4 ;  /* 0x0000065400001816 */ /* 0x000fe80000000004 */
[----:B------:R2:W-:Y:S04]  /*6770*/  @P1 SYNCS.ARRIVE.TRANS64.RED.A1T0 RZ, [R0+URZ], RZ ;  /* 0x000000ff00ff19a7 */ /* 0x0005e800081004ff */
.L_x_102:
[----:B------:R-:W4:Y:S01]  /*6780*/  @P1 SYNCS.PHASECHK.TRANS64.TRYWAIT P0, [R2+URZ+0x60], R3 ;  /* 0x00006003020015a7 */ /* 0x000f2200080011ff */
[----:B------:R-:W-:Y:S01]  /*6790*/  BSSY B1, `(.L_x_103) ;  /* 0x0000016000017945 */ /* 0x000fe20003800000 */
[----:B----4-:R-:W-:Y:S03]  /*67a0*/  @P1 SEL R66, RZ, 0x1, !P0 ;  /* 0x00000001ff421807 */ /* 0x010fe60004000000 */
[----:B------:R-:W-:Y:S05]  /*67b0*/  @!P1 BRA `(.L_x_104) ;  /* 0x00000000004c9947 */ /* 0x000fea0003800000 */
[----:B------:R-:W-:Y:S01]  /*67c0*/  ISETP.NE.AND P0, PT, R66, RZ, PT ;  /* 0x000000ff4200720c */ /* 0x000fe20003f05270 */
[----:B------:R-:W-:Y:S01]  /*67d0*/  BSSY B0, `(.L_x_105) ;  /* 0x000000b000007945 */ /* 0x000fe20003800000 */
[----:B------:R-:W-:Y:S11]  /*67e0*/  ISETP.NE.AND P1, PT, R67, RZ, PT ;  /* 0x000000ff4300720c */ /* 0x000ff60003f25270 */
[----:B------:R-:W-:Y:S02]  /*67f0*/  @!UPT UIADD3 URZ, UPT, UPT, URZ, URZ, URZ ;  /* 0x000000fffffff290 */ /* 0x000fe4000fffe0ff */
[C---:B------:R-:W-:Y:S01]  /*6800*/  @P1 IMAD R6, R65.reuse, 0x2000, R100 ;  /* 0x0000200041061824 */ /* 0x040fe200078e0264 */
[C---:B------:R-:W-:Y:S01]  /*6810*/  @P1 LEA R4, R65.reuse, R98, 0xd ;  /* 0x0000006241041211 */ /* 0x040fe200078e68ff */
[C---:B------:R-:W-:Y:S02]  /*6820*/  @P1 IMAD R5, R65.reuse, 0x2000, R99 ;  /* 0x0000200041051824 */ /* 0x040fe400078e0263 */
[----:B------:R-:W-:Y:S01]  /*6830*/  @P1 IMAD R3, R65, 0x2000, R106 ;  /* 0x0000200041031824 */ /* 0x000fe200078e026a */
[----:B------:R-:W-:Y:S06]  /*6840*/  @P0 BRA `(.L_x_106) ;  /* 0x00000000000c0947 */ /* 0x000fec0003800000 */
[----:B--2---:R-:W-:Y:S04]  /*6850*/  SHF.L.U32 R0, R97, 0x1f, RZ ;  /* 0x0000001f61007819 */ /* 0x004fe800000006ff */
[----:B------:R-:W2:Y:S02]  /*6860*/  SYNCS.PHASECHK.TRANS64.TRYWAIT P0, [R2+URZ+0x60], R0 ;  /* 0x00006000020075a7 */ /* 0x000ea400080011ff */
[----:B--2---:R-:W-:Y:S05]  /*6870*/  @!P0 BRA `(.L_x_107) ;  /* 0x0000003000948947 */ /* 0x004fea0003800000 */
.L_x_106:
[----:B------:R-:W-:Y:S05]  /*6880*/  BSYNC B0 ;  /* 0x0000000000007941 */ /* 0x000fea0003800000 */
.L_x_105:
[----:B------:R-:W-:Y:S02]  /*6890*/  ISETP.NE.AND P0, PT, R67, RZ, PT ;  /* 0x000000ff4300720c */ /* 0x000fe40003f05270 */
[----:B------:R-:W-:Y:S11]  /*68a0*/  IADD3 R65, PT, PT, R65, 0x1, RZ ;  /* 0x0000000141417810 */ /* 0x000ff60007ffe0ff */
[----:B------:R4:W1:Y:S04]  /*68b0*/  @P0 LDS.128 R56, [R6] ;  /* 0x0000000006380984 */ /* 0x0008680000000c00 */
[----:B------:R4:W1:Y:S04]  /*68c0*/  @P0 LDS.128 R60, [R5+0x10] ;  /* 0x00001000053c0984 */ /* 0x0008680000000c00 */
[----:B------:R4:W1:Y:S04]  /*68d0*/  @P0 LDS.128 R68, [R4+0x20] ;  /* 0x0000200004440984 */ /* 0x0008680000000c00 */
[----:B------:R4:W1:Y:S02]  /*68e0*/  @P0 LDS.128 R76, [R3+0x30] ;  /* 0x00003000034c0984 */ /* 0x0008640000000c00 */
.L_x_104:
[----:B------:R-:W-:Y:S05]  /*68f0*/  BSYNC B1 ;  /* 0x0000000000017941 */ /* 0x000fea0003800000 */
.L_x_103:
[----:B--2---:R-:W-:Y:S05]  /*6900*/  VIADD R0, R48, 0x20 ;  /* 0x0000002030007836 */ /* 0x004fea0000000000 */
[----:B------:R-:W-:Y:S04]  /*6910*/  SHF.R.U32.HI R0, RZ, 0x15, R0 ;  /* 0x00000015ff007819 */ /* 0x000fe80000011600 */
[----:B------:R-:W-:Y:S11]  /*6920*/  LOP3.LUT P0, RZ, R0, 0x3, R92, 0x48, !PT ;  /* 0x0000000300ff7812 */ /* 0x000ff6000780485c */
[----:B------:R-:W-:Y:S02]  /*6930*/  @!UPT UIADD3 URZ, UPT, UPT, URZ, URZ, URZ ;  /* 0x000000fffffff290 */ /* 0x000fe4000fffe0ff */
[----:B------:R-:W-:Y:S05]  /*6940*/  @!P0 BRA `(.L_x_108) ;  /* 0x0000000000408947 */ /* 0x000fea0003800000 */
[----:B------:R-:W2:Y:S01]  /*6950*/  LDCU.64 UR8, c[0x4][0x70] ;  /* 0x01000e00ff0877ac */ /* 0x000ea20008000a00 */
[----:B----4-:R-:W-:Y:S01]  /*6960*/  MOV R3, 0x0 ;  /* 0x0000000000037802 */ /* 0x010fe20000000f00 */
[----:B------:R-:W-:Y:S02]  /*6970*/  HFMA2 R12, -RZ, RZ, 0, 5.9604644775390625e-08 ;  /* 0x00000001ff0c7431 */ /* 0x000fe400000001ff */
[----:B-1----:R-:W-:Y:S02]  /*6980*/  IMAD.MOV.U32 R8, RZ, RZ, 0x192 ;  /* 0x00000192ff087424 */ /* 0x002fe400078e00ff */
[----:B------:R-:W-:Y:S01]  /*6990*/  IMAD.MOV.U32 R13, RZ, RZ, RZ ;  /* 0x000000ffff0d7224 */ /* 0x000fe200078e00ff */
[----:B------:R-:W1:Y:S01]  /*69a0*/  LDCU.64 UR6, c[0x4][0x78] ;  /* 0x01000f00ff0677ac */ /* 0x000e620008000a00 */
[----:B------:R-:W4:Y:S01]  /*69b0*/  LDC.64 R2, c[0x4][R3] ;  /* 0x0100000003027b82 */ /* 0x000f220000000a00 */
[----:B------:R-:W5:Y:S01]  /*69c0*/  LDCU.64 UR4, c[0x4][0x10] ;  /* 0x01000200ff0477ac */ /* 0x000f620008000a00 */
[----:B--2---:R-:W-:Y:S01]  /*69d0*/  MOV R5, UR9 ;  /* 0x0000000900057c02 */ /* 0x004fe20008000f00 */
[----:B------:R-:W-:Y:S01]  /*69e0*/  IMAD.U32 R4, RZ, RZ, UR8 ;  /* 0x00000008ff047e24 */ /* 0x000fe2000f8e00ff */
[----:B-1----:R-:W-:Y:S01]  /*69f0*/  MOV R7, UR7 ;  /* 0x0000000700077c02 */ /* 0x002fe20008000f00 */
[----:B------:R-:W-:Y:S01]  /*6a00*/  IMAD.U32 R6, RZ, RZ, UR6 ;  /* 0x00000006ff067e24 */ /* 0x000fe2000f8e00ff */
[----:B-----5:R-:W-:Y:S01]  /*6a10*/  MOV R11, UR5 ;  /* 0x00000005000b7c02 */ /* 0x020fe20008000f00 */
[----:B------:R-:W-:Y:S02]  /*6a20*/  IMAD.U32 R10, RZ, RZ, UR4 ;  /* 0x00000004ff0a7e24 */ /* 0x000fe4000f8e00ff */
[----:B------:R-:W-:Y:S07]  /*6a30*/  LEPC R20, `(.L_x_108) ;  /* 0x000000001014794e */ /* 0x000fee0000000000 */
[----:B---34-:R-:W-:Y:S05]  /*6a40*/  CALL.ABS.NOINC R2 ;  /* 0x0000000002007343 */ /* 0x018fea0003c00000 */
.L_x_108:
[----:B------:R-:W-:Y:S05]  /*6a50*/  WARPSYNC.ALL ;  /* 0x0000000000007948 */ /* 0x000fea0003800000 */
[----:B------:R-:W-:Y:S01]  /*6a60*/  R2UR UR4, R48 ;  /* 0x00000000300472ca */ /* 0x000fe200000e0000 */
[--C-:B-1--4-:R-:W-:Y:S01]  /*6a70*/  HADD2.F32 R3, -RZ, R56.reuse.H0_H0 ;  /* 0x20000038ff037230 */ /* 0x112fe20000004100 */
[----:B------:R-:W-:Y:S01]  /*6a80*/  ISETP.NE.AND P6, PT, R107, RZ, PT ;  /* 0x000000ff6b00720c */ /* 0x000fe20003fc5270 */
[--C-:B------:R-:W-:Y:S01]  /*6a90*/  HADD2.F32 R51, -RZ, R57.reuse.H1_H1 ;  /* 0x30000039ff337230 */ /* 0x100fe20000004100 */
[----:B------:R-:W-:Y:S01]  /*6aa0*/  MOV R50, UR51 ;  /* 0x0000003300327c02 */ /* 0x000fe20008000f00 */
[----:B------:R-:W-:Y:S01]  /*6ab0*/  BSSY.RECONVERGENT B0, `(.L_x_109) ;  /* 0x000008c000007945 */ /* 0x000fe20003800200 */
[----:B------:R-:W-:Y:S02]  /*6ac0*/  MOV R72, UR37 ;  /* 0x0000002500487c02 */ /* 0x000fe40008000f00 */
[----:B------:R-:W-:Y:S05]  /*6ad0*/  ISETP.NE.AND P0, PT, R102, RZ, PT ;  /* 0x000000ff6600720c */ /* 0x000fea0003f05270 */
[----:B------:R-:W1:Y:S02]  /*6ae0*/  LDTM.x32 R4, tmem[UR4+0x20] ;  /* 0x00002004000479ee */ /* 0x000e6400082c0000 */
[----:B------:R-:W-:Y:S04]  /*6af0*/  @P6 LEA R50, R50, UR48, 0x3 ;  /* 0x0000003032326c11 */ /* 0x000fe8000f8e18ff */
[----:B------:R-:W-:Y:S04]  /*6b00*/  @P6 IADD3 R50, PT, PT, R50, 0x80, RZ ;  /* 0x0000008032326810 */ /* 0x000fe80007ffe0ff */
[----:B------:R-:W-:Y:S01]  /*6b10*/  @P6 PRMT R72, R72, 0x654, R50 ;  /* 0x0000065448486816 */ /* 0x000fe20000000032 */
[----:B------:R-:W-:Y:S02]  /*6b20*/  HADD2.F32 R50, -RZ, R57.H0_H0 ;  /* 0x20000039ff327230 */ /* 0x000fe40000004100 */
[C---:B-1----:R-:W-:Y:S01]  /*6b30*/  FMUL R0, R47.reuse, R4 ;  /* 0x000000042f007220 */ /* 0x042fe20000400000 */
[----:B------:R-:W-:Y:S02]  /*6b40*/  HADD2.F32 R4, -RZ, R56.H1_H1 ;  /* 0x30000038ff047230 */ /* 0x000fe40000004100 */
[C---:B------:R-:W-:Y:S01]  /*6b50*/  FMUL R2, R47.reuse, R5 ;  /* 0x000000052f027220 */ /* 0x040fe20000400000 */
[----:B------:R-:W-:Y:S01]  /*6b60*/  FMUL R7, R47, R7 ;  /* 0x000000072f077220 */ /* 0x000fe20000400000 */
[----:B------:R-:W-:Y:S01]  /*6b70*/  FFMA R0, R49, R3, R0 ;  /* 0x0000000331007223 */ /* 0x000fe20000000000 */
[----:B------:R-:W-:Y:S01]  /*6b80*/  FMUL R3, R47, R6 ;  /* 0x000000062f037220 */ /* 0x000fe20000400000 */
[----:B------:R-:W-:Y:S01]  /*6b90*/  FFMA R2, R49, R4, R2 ;  /* 0x0000000431027223 */ /* 0x000fe20000000002 */
[C---:B------:R-:W-:Y:S01]  /*6ba0*/  FMUL R4, R47.reuse, R8 ;  /* 0x000000082f047220 */ /* 0x040fe20000400000 */
[----:B------:R-:W-:Y:S01]  /*6bb0*/  FMUL R8, R47, R12 ;  /* 0x0000000c2f087220 */ /* 0x000fe20000400000 */
[----:B------:R-:W-:Y:S01]  /*6bc0*/  FFMA R3, R49, R50, R3 ;  /* 0x0000003231037223 */ /* 0x000fe20000000003 */
[C---:B------:R-:W-:Y:S01]  /*6bd0*/  FMUL R12, R47.reuse, R16 ;  /* 0x000000102f0c7220 */ /* 0x040fe20000400000 */
[C---:B------:R-:W-:Y:S01]  /*6be0*/  FMUL R16, R47.reuse, R20 ;  /* 0x000000142f107220 */ /* 0x040fe20000400000 */
[C---:B------:R-:W-:Y:S01]  /*6bf0*/  FMUL R20, R47.reuse, R24 ;  /* 0x000000182f147220 */ /* 0x040fe20000400000 */
[C---:B------:R-:W-:Y:S01]  /*6c00*/  FMUL R24, R47.reuse, R28 ;  /* 0x0000001c2f187220 */ /* 0x040fe20000400000 */
[C---:B------:R-:W-:Y:S01]  /*6c10*/  FMUL R28, R47.reuse, R32 ;  /* 0x000000202f1c7220 */ /* 0x040fe20000400000 */
[--C-:B------:R-:W-:Y:S01]  /*6c20*/  HADD2.F32 R32, -RZ, R58.reuse.H0_H0 ;  /* 0x2000003aff207230 */ /* 0x100fe20000004100 */
[----:B------:R-:W-:Y:S01]  /*6c30*/  F2FP.F16.F32.PACK_AB R52, R2, R0 ;  /* 0x000000000234723e */ /* 0x000fe200000000ff */
[----:B------:R-:W-:Y:S02]  /*6c40*/  HADD2.F32 R0, -RZ, R58.H1_H1 ;  /* 0x3000003aff007230 */ /* 0x000fe40000004100 */
[----:B------:R-:W-:Y:S01]  /*6c50*/  FMUL R5, R47, R9 ;  /* 0x000000092f057220 */ /* 0x000fe20000400000 */
[--C-:B------:R-:W-:Y:S02]  /*6c60*/  HADD2.F32 R2, -RZ, R59.reuse.H0_H0 ;  /* 0x2000003bff027230 */ /* 0x100fe40000004100 */
[C---:B------:R-:W-:Y:S01]  /*6c70*/  FFMA R7, R49.reuse, R51, R7 ;  /* 0x0000003331077223 */ /* 0x040fe20000000007 */
[C---:B------:R-:W-:Y:S01]  /*6c80*/  FFMA R4, R49.reuse, R32, R4 ;  /* 0x0000002031047223 */ /* 0x040fe20000000004 */
[----:B------:R-:W-:Y:S02]  /*6c90*/  HADD2.F32 R32, -RZ, R59.H1_H1 ;  /* 0x3000003bff207230 */ /* 0x000fe40000004100 */
[----:B------:R-:W-:Y:S01]  /*6ca0*/  FFMA R5, R49, R0, R5 ;  /* 0x0000000031057223 */ /* 0x000fe20000000005 */
[--C-:B------:R-:W-:Y:S01]  /*6cb0*/  HADD2.F32 R0, -RZ, R60.reuse.H0_H0 ;  /* 0x2000003cff007230 */ /* 0x100fe20000004100 */
[----:B------:R-:W-:Y:S01]  /*6cc0*/  F2FP.F16.F32.PACK_AB R53, R7, R3 ;  /* 0x000000030735723e */ /* 0x000fe200000000ff */
[----:B------:R-:W-:Y:S01]  /*6cd0*/  FMUL R6, R47, R10 ;  /* 0x0000000a2f067220 */ /* 0x000fe20000400000 */
[--C-:B------:R-:W-:Y:S01]  /*6ce0*/  HADD2.F32 R3, -RZ, R61.reuse.H0_H0 ;  /* 0x2000003dff037230 */ /* 0x100fe20000004100 */
[----:B------:R-:W-:Y:S01]  /*6cf0*/  F2FP.F16.F32.PACK_AB R54, R5, R4 ;  /* 0x000000040536723e */ /* 0x000fe200000000ff */
[----:B------:R-:W-:Y:S01]  /*6d00*/  FMUL R11, R47, R11 ;  /* 0x0000000b2f0b7220 */ /* 0x000fe20000400000 */
[----:B------:R-:W-:Y:S01]  /*6d10*/  FFMA R6, R49, R2, R6 ;  /* 0x0000000231067223 */ /* 0x000fe20000000006 */
[----:B------:R-:W-:Y:S02]  /*6d20*/  HADD2.F32 R2, -RZ, R60.H1_H1 ;  /* 0x3000003cff027230 */ /* 0x000fe40000004100 */
[----:B------:R-:W-:Y:S01]  /*6d30*/  FMUL R9, R47, R13 ;  /* 0x0000000d2f097220 */ /* 0x000fe20000400000 */
[C---:B------:R-:W-:Y:S01]  /*6d40*/  FFMA R11, R49.reuse, R32, R11 ;  /* 0x00000020310b7223 */ /* 0x040fe2000000000b */
[----:B------:R-:W-:Y:S01]  /*6d50*/  FFMA R8, R49, R0, R8 ;  /* 0x0000000031087223 */ /* 0x000fe20000000008 */
[C---:B------:R-:W-:Y:S01]  /*6d60*/  FMUL R10, R47.reuse, R14 ;  /* 0x0000000e2f0a7220 */ /* 0x040fe20000400000 */
[----:B------:R-:W-:Y:S02]  /*6d70*/  HADD2.F32 R0, -RZ, R61.H1_H1 ;  /* 0x3000003dff007230 */ /* 0x000fe40000004100 */
[----:B------:R-:W-:Y:S01]  /*6d80*/  FMUL R15, R47, R15 ;  /* 0x0000000f2f0f7220 */ /* 0x000fe20000400000 */
[C---:B------:R-:W-:Y:S01]  /*6d90*/  FFMA R9, R49.reuse, R2, R9 ;  /* 0x0000000231097223 */ /* 0x040fe20000000009 */
[C---:B------:R-:W-:Y:S01]  /*6da0*/  FFMA R10, R49.reuse, R3, R10 ;  /* 0x00000003310a7223 */ /* 0x040fe2000000000a */
[--C-:B------:R-:W-:Y:S02]  /*6db0*/  HADD2.F32 R2, -RZ, R62.reuse.H0_H0 ;  /* 0x2000003eff027230 */ /* 0x100fe40000004100 */
[----:B------:R-:W-:Y:S01]  /*6dc0*/  FFMA R15, R49, R0, R15 ;  /* 0x00000000310f7223 */ /* 0x000fe2000000000f */
[----:B------:R-:W-:Y:S02]  /*6dd0*/  HADD2.F32 R3, -RZ, R62.H1_H1 ;  /* 0x3000003eff037230 */ /* 0x000fe40000004100 */
[C---:B------:R-:W-:Y:S01]  /*6de0*/  FMUL R13, R47.reuse, R17 ;  /* 0x000000112f0d7220 */ /* 0x040fe20000400000 */
[--C-:B------:R-:W-:Y:S02]  /*6df0*/  HADD2.F32 R0, -RZ, R63.reuse.H0_H0 ;  /* 0x2000003fff007230 */ /* 0x100fe40000004100 */
[----:B------:R-:W-:Y:S01]  /*6e00*/  FMUL R14, R47, R18 ;  /* 0x000000122f0e7220 */ /* 0x000fe20000400000 */
[C---:B------:R-:W-:Y:S01]  /*6e10*/  FFMA R12, R49.reuse, R2, R12 ;  /* 0x00000002310c7223 */ /* 0x040fe2000000000c */
[C---:B------:R-:W-:Y:S01]  /*6e20*/  FFMA R13, R49.reuse, R3, R13 ;  /* 0x00000003310d7223 */ /* 0x040fe2000000000d */
[----:B------:R-:W-:Y:S02]  /*6e30*/  HADD2.F32 R2, -RZ, R63.H1_H1 ;  /* 0x3000003fff027230 */ /* 0x000fe40000004100 */
[----:B------:R-:W-:Y:S01]  /*6e40*/  FFMA R14, R49, R0, R14 ;  /* 0x00000000310e7223 */ /* 0x000fe2000000000e */
[C---:B------:R-:W-:Y:S01]  /*6e50*/  FMUL R19, R47.reuse, R19 ;  /* 0x000000132f137220 */ /* 0x040fe20000400000 */
[--C-:B------:R-:W-:Y:S02]  /*6e60*/  HADD2.F32 R0, -RZ, R68.reuse.H0_H0 ;  /* 0x20000044ff007230 */ /* 0x100fe40000004100 */
[----:B------:R-:W-:Y:S01]  /*6e70*/  FMUL R17, R47, R21 ;  /* 0x000000152f117220 */ /* 0x000fe20000400000 */
[--C-:B------:R-:W-:Y:S02]  /*6e80*/  HADD2.F32 R3, -RZ, R69.reuse.H0_H0 ;  /* 0x20000045ff037230 */ /* 0x100fe40000004100 */
[C---:B------:R-:W-:Y:S01]  /*6e90*/  FFMA R19, R49.reuse, R2, R19 ;  /* 0x0000000231137223 */ /* 0x040fe20000000013 */
[----:B------:R-:W-:Y:S02]  /*6ea0*/  HADD2.F32 R2, -RZ, R68.H1_H1 ;  /* 0x30000044ff027230 */ /* 0x000fe40000004100 */
        /* <DEDUP_REMOVED lines=9> */
[----:B------:R-:W-:Y:S01]  /*6f40*/  FMUL R21, R47, R25 ;  /* 0x000000192f157220 */ /* 0x000fe20000400000 */
[----:B------:R-:W-:Y:S01]  /*6f50*/  F2FP.F16.F32.PACK_AB R55, R11, R6 ;  /* 0x000000060b37723e */ /* 0x000fe200000000ff */
[--C-:B------:R-:W-:Y:S02]  /*6f60*/  HADD2.F32 R3, -RZ, R71.reuse.H0_H0 ;  /* 0x20000047ff037230 */ /* 0x100fe40000004100 */
[----:B------:R-:W-:Y:S01]  /*6f70*/  FMUL R22, R47, R26 ;  /* 0x0000001a2f167220 */ /* 0x000fe20000400000 */
[C---:B------:R-:W-:Y:S01]  /*6f80*/  FFMA R20, R49.reuse, R2, R20 ;  /* 0x0000000231147223 */ /* 0x040fe20000000014 */
[C---:B------:R-:W-:Y:S01]  /*6f90*/  FFMA R21, R49.reuse, R0, R21 ;  /* 0x0000000031157223 */ /* 0x040fe20000000015 */
[----:B------:R1:W-:Y:S01]  /*6fa0*/  STS.128 [R100+0x2000], R52 ;  /* 0x0020003464007388 */ /* 0x0003e20000000c00 */
[----:B------:R-:W-:Y:S02]  /*6fb0*/  HADD2.F32 R0, -RZ, R71.H1_H1 ;  /* 0x30000047ff007230 */ /* 0x000fe40000004100 */
[----:B------:R-:W-:Y:S01]  /*6fc0*/  FFMA R22, R49, R3, R22 ;  /* 0x0000000331167223 */ /* 0x000fe20000000016 */
[----:B------:R-:W-:Y:S01]  /*6fd0*/  FMUL R27, R47, R27 ;  /* 0x0000001b2f1b7220 */ /* 0x000fe20000400000 */
[--C-:B------:R-:W-:Y:S01]  /*6fe0*/  HADD2.F32 R2, -RZ, R76.reuse.H0_H0 ;  /* 0x2000004cff027230 */ /* 0x100fe20000004100 */
[----:B------:R-:W-:Y:S01]  /*6ff0*/  F2FP.F16.F32.PACK_AB R8, R9, R8 ;  /* 0x000000080908723e */ /* 0x000fe200000000ff */
[----:B------:R-:W-:Y:S01]  /*7000*/  HADD2.F32 R3, -RZ, R76.H1_H1 ;  /* 0x3000004cff037230 */ /* 0x000fe20000004100 */
[----:B------:R-:W-:Y:S01]  /*7010*/  F2FP.F16.F32.PACK_AB R9, R15, R10 ;  /* 0x0000000a0f09723e */ /* 0x000fe200000000ff */
[----:B------:R-:W-:Y:S01]  /*7020*/  FMUL R25, R47, R29 ;  /* 0x0000001d2f197220 */ /* 0x000fe20000400000 */
[--C-:B------:R-:W-:Y:S01]  /*7030*/  HADD2.F32 R4, -RZ, R77.reuse.H0_H0 ;  /* 0x2000004dff047230 */ /* 0x100fe20000004100 */
[----:B------:R-:W-:Y:S01]  /*7040*/  F2FP.F16.F32.PACK_AB R10, R13, R12 ;  /* 0x0000000c0d0a723e */ /* 0x000fe200000000ff */
[----:B------:R-:W-:Y:S01]  /*7050*/  FMUL R26, R47, R30 ;  /* 0x0000001e2f1a7220 */ /* 0x000fe20000400000 */
[----:B------:R-:W-:Y:S01]  /*7060*/  F2FP.F16.F32.PACK_AB R11, R19, R14 ;  /* 0x0000000e130b723e */ /* 0x000fe200000000ff */
[C---:B------:R-:W-:Y:S01]  /*7070*/  FFMA R27, R49.reuse, R0, R27 ;  /* 0x00000000311b7223 */ /* 0x040fe2000000001b */
[C---:B------:R-:W-:Y:S01]  /*7080*/  FFMA R24, R49.reuse, R2, R24 ;  /* 0x0000000231187223 */ /* 0x040fe20000000018 */
[----:B------:R-:W-:Y:S02]  /*7090*/  HADD2.F32 R0, -RZ, R77.H1_H1 ;  /* 0x3000004dff007230 */ /* 0x000fe40000004100 */
[----:B------:R-:W-:Y:S01]  /*70a0*/  FFMA R25, R49, R3, R25 ;  /* 0x0000000331197223 */ /* 0x000fe20000000019 */
[----:B------:R1:W-:Y:S01]  /*70b0*/  STS.128 [R99+0x2010], R8 ;  /* 0x0020100863007388 */ /* 0x0003e20000000c00 */
[----:B------:R-:W-:Y:S01]  /*70c0*/  FMUL R31, R47, R31 ;  /* 0x0000001f2f1f7220 */ /* 0x000fe20000400000 */
[--C-:B------:R-:W-:Y:S02]  /*70d0*/  HADD2.F32 R2, -RZ, R78.reuse.H0_H0 ;  /* 0x2000004eff027230 */ /* 0x100fe40000004100 */
[----:B------:R-:W-:Y:S01]  /*70e0*/  FFMA R26, R49, R4, R26 ;  /* 0x00000004311a7223 */ /* 0x000fe2000000001a */
[----:B------:R-:W-:Y:S02]  /*70f0*/  HADD2.F32 R3, -RZ, R78.H1_H1 ;  /* 0x3000004eff037230 */ /* 0x000fe40000004100 */
[----:B------:R-:W-:Y:S01]  /*7100*/  FMUL R29, R47, R33 ;  /* 0x000000212f1d7220 */ /* 0x000fe20000400000 */
[--C-:B------:R-:W-:Y:S01]  /*7110*/  HADD2.F32 R4, -RZ, R79.reuse.H0_H0 ;  /* 0x2000004fff047230 */ /* 0x100fe20000004100 */
[----:B------:R-:W-:Y:S01]  /*7120*/  F2FP.F16.F32.PACK_AB R16, R17, R16 ;  /* 0x000000101110723e */ /* 0x000fe200000000ff */
[----:B------:R-:W-:Y:S01]  /*7130*/  FMUL R30, R47, R34 ;  /* 0x000000222f1e7220 */ /* 0x000fe20000400000 */
        /* <DEDUP_REMOVED lines=14> */
[----:B------:R-:W-:Y:S02]  /*7220*/  F2FP.F16.F32.PACK_AB R27, R35, R30 ;  /* 0x0000001e231b723e */ /* 0x000fe400000000ff */
[----:B------:R-:W-:Y:S02]  /*7230*/  LEA R0, R65, UR48, 0x3 ;  /* 0x0000003041007c11 */ /* 0x000fe4000f8e18ff */
[----:B------:R-:W-:Y:S01]  /*7240*/  @P6 SHF.L.U32 R2, R97, 0x1f, RZ ;  /* 0x0000001f61026819 */ /* 0x000fe200000006ff */
        /* <DEDUP_REMOVED lines=9> */
[----:B------:R-:W-:Y:S02]  /*72e0*/  UIADD3 UR8, UP0, UPT, UR52, 0x680, URZ ;  /* 0x0000068034087890 */ /* 0x000fe4000ff1e0ff */
[----:B------:R-:W-:Y:S02]  /*72f0*/  UIADD3 UR5, UPT, UPT, UR41, 0x20, URZ ;  /* 0x0000002029057890 */ /* 0x000fe4000fffe0ff */
[----:B------:R-:W-:Y:S02]  /*7300*/  UIADD3 UR4, UPT, UPT, UR48, 0x2200, URZ ;  /* 0x0000220030047890 */ /* 0x000fe4000fffe0ff */
[----:B------:R-:W-:Y:S01]  /*7310*/  UIADD3.X UR9, UPT, UPT, URZ, UR53, URZ, UP0, !UPT ;  /* 0x00000035ff097290 */ /* 0x000fe200087fe4ff */
[----:B------:R-:W-:Y:S01]  /*7320*/  UMOV UR6, UR42 ;  /* 0x0000002a00067c82 */ /* 0x000fe20008000000 */
[----:B------:R-:W-:Y:S07]  /*7330*/  UMOV UR7, UR36 ;  /* 0x0000002400077c82 */ /* 0x000fee0008000000 */
[----:B------:R2:W-:Y:S01]  /*7340*/  UTMASTG.3D [UR4], [UR8] ;  /* 0x00000004080073b5 */ /* 0x0005e20008010000 */
[----:B------:R0:W-:Y:S01]  /*7350*/  UTMACMDFLUSH ;  /* 0x00000000000079b7 */ /* 0x0001e20000000000 */
[----:B--2---:R-:W-:Y:S04]  /*7360*/  DEPBAR.LE SB0, 0x1 ;  /* 0x000080400000791a */ /* 0x004fe80000000000 */
.L_x_110:
[----:B------:R-:W-:Y:S05]  /*7370*/  BSYNC.RECONVERGENT B0 ;  /* 0x0000000000007941 */ /* 0x000fea0003800200 */
.L_x_109:
[----:B------:R-:W-:Y:S01]  /*7380*/  BAR.SYNC.DEFER_BLOCKING 0x1, 0x80 ;  /* 0x0042000000007b1d */ /* 0x000fe20000010000 */
[----:B------:R-:W-:Y:S04]  /*7390*/  UIADD3 UR40, UPT, UPT, UR51, 0x1, URZ ;  /* 0x0000000133287890 */ /* 0x000fe8000fffe0ff */
[----:B------:R-:W-:Y:S04]  /*73a0*/  UISETP.NE.AND UP0, UPT, UR40, 0x4, UPT ;  /* 0x000000042800788c */ /* 0x000fe8000bf05270 */
[----:B------:R-:W-:Y:S01]  /*73b0*/  USEL UR40, UR40, URZ, UP0 ;  /* 0x000000ff28287287 */ /* 0x000fe20008000000 */
[----:B------:R2:W-:Y:S01]  /*73c0*/  @P6 SYNCS.ARRIVE.TRANS64.RED.A1T0 RZ, [R72+URZ], RZ ;  /* 0x000000ff48ff69a7 */ /* 0x0005e200081004ff */
[----:B------:R-:W-:Y:S01]  /*73d0*/  BSSY B1, `(.L_x_111) ;  /* 0x0000017000017945 */ /* 0x000fe20003800000 */
[----:B------:R-:W4:Y:S02]  /*73e0*/  @P6 SYNCS.PHASECHK.TRANS64.TRYWAIT P0, [R0+URZ+0x60], R2 ;  /* 0x00006002000065a7 */ /* 0x000f2400080011ff */
[----:B----4-:R-:W-:Y:S01]  /*73f0*/  @P6 SEL R66, RZ, 0x1, !P0 ;  /* 0x00000001ff426807 */ /* 0x010fe20004000000 */
[----:B--2---:R-:W-:Y:S06]  /*7400*/  @!P6 BRA `(.L_x_112) ;  /* 0x00000000004ce947 */ /* 0x004fec0003800000 */
        /* <DEDUP_REMOVED lines=9> */
[----:B------:R-:W-:Y:S04]  /*74a0*/  SHF.L.U32 R6, R97, 0x1f, RZ ;  /* 0x0000001f61067819 */ /* 0x000fe800000006ff */
[----:B------:R-:W2:Y:S02]  /*74b0*/  SYNCS.PHASECHK.TRANS64.TRYWAIT P0, [R0+URZ+0x60], R6 ;  /* 0x00006006000075a7 */ /* 0x000ea400080011ff */
[----:B--2---:R-:W-:Y:S05]  /*74c0*/  @!P0 BRA `(.L_x_115) ;  /* 0x0000002400948947 */ /* 0x004fea0003800000 */
.L_x_114:
[----:B------:R-:W-:Y:S05]  /*74d0*/  BSYNC B0 ;  /* 0x0000000000007941 */ /* 0x000fea0003800000 */
.L_x_113:
[----:B------:R-:W-:Y:S02]  /*74e0*/  ISETP.NE.AND P0, PT, R67, RZ, PT ;  /* 0x000000ff4300720c */ /* 0x000fe40003f05270 */
[----:B------:R-:W-:Y:S11]  /*74f0*/  IADD3 R65, PT, PT, R65, 0x1, RZ ;  /* 0x0000000141417810 */ /* 0x000ff60007ffe0ff */
[----:B------:R4:W1:Y:S04]  /*7500*/  @P0 LDS.128 R56, [R5] ;  /* 0x0000000005380984 */ /* 0x0008680000000c00 */
[----:B------:R4:W1:Y:S04]  /*7510*/  @P0 LDS.128 R60, [R4+0x10] ;  /* 0x00001000043c0984 */ /* 0x0008680000000c00 */
[----:B------:R4:W1:Y:S04]  /*7520*/  @P0 LDS.128 R68, [R3+0x20] ;  /* 0x0000200003440984 */ /* 0x0008680000000c00 */
[----:B------:R4:W1:Y:S02]  /*7530*/  @P0 LDS.128 R76, [R2+0x30] ;  /* 0x00003000024c0984 */ /* 0x0008640000000c00 */
.L_x_112:
[----:B------:R-:W-:Y:S05]  /*7540*/  BSYNC B1 ;  /* 0x0000000000017941 */ /* 0x000fea0003800000 */
.L_x_111:
        /* <DEDUP_REMOVED lines=21> */
.L_x_116:
        /* <DEDUP_REMOVED lines=146> */
.L_x_118:
[----:B------:R-:W-:Y:S05]  /*7fc0*/  BSYNC.RECONVERGENT B0 ;  /* 0x0000000000007941 */ /* 0x000fea0003800200 */
.L_x_117:
        /* <DEDUP_REMOVED lines=21> */
.L_x_122:
[----:B------:R-:W-:Y:S05]  /*8120*/  BSYNC B0 ;  /* 0x0000000000007941 */ /* 0x000fea0003800000 */
.L_x_121:
[----:B------:R-:W-:Y:S11]  /*8130*/  ISETP.NE.AND P0, PT, R67, RZ, PT ;  /* 0x000000ff4300720c */ /* 0x000ff60003f05270 */
[----:B------:R-:W-:Y:S02]  /*8140*/  @!UPT UIADD3 URZ, UPT, UPT, URZ, URZ, URZ ;  /* 0x000000fffffff290 */ /* 0x000fe4000fffe0ff */
[----:B------:R4:W1:Y:S04]  /*8150*/  @P0 LDS.128 R56, [R4] ;  /* 0x0000000004380984 */ /* 0x0008680000000c00 */
[----:B------:R4:W1:Y:S04]  /*8160*/  @P0 LDS.128 R60, [R3+0x10] ;  /* 0x00001000033c0984 */ /* 0x0008680000000c00 */
[----:B------:R4:W1:Y:S04]  /*8170*/  @P0 LDS.128 R68, [R2+0x20] ;  /* 0x0000200002440984 */ /* 0x0008680000000c00 */
[----:B------:R4:W1:Y:S02]  /*8180*/  @P0 LDS.128 R76, [R65+0x30] ;  /* 0x00003000414c0984 */ /* 0x0008640000000c00 */
.L_x_120:
[----:B------:R-:W-:Y:S05]  /*8190*/  BSYNC B1 ;  /* 0x0000000000017941 */ /* 0x000fea0003800000 */
.L_x_119:
        /* <DEDUP_REMOVED lines=21> */
.L_x_124:
[----:B------:R-:W-:Y:S01]  /*82f0*/  ISETP.NE.AND P0, PT, R102, RZ, PT ;  /* 0x000000ff6600720c */ /* 0x000fe20003f05270 */
[----:B------:R-:W-:Y:S05]  /*8300*/  WARPSYNC.ALL ;  /* 0x0000000000007948 */ /* 0x000fea0003800000 */
[----:B------:R-:W-:Y:S01]  /*8310*/  R2UR UR4, R48 ;  /* 0x00000000300472ca */ /* 0x000fe200000e0000 */
[--C-:B-1----:R-:W-:Y:S01]  /*8320*/  HADD2.F32 R0, -RZ, R56.reuse.H0_H0 ;  /* 0x20000038ff007230 */ /* 0x102fe20000004100 */
[----:B------:R-:W-:Y:S01]  /*8330*/  R2UR UR5, R64 ;  /* 0x00000000400572ca */ /* 0x000fe200000e0000 */
[----:B----4-:R-:W-:Y:S01]  /*8340*/  HADD2.F32 R2, -RZ, R56.H1_H1 ;  /* 0x30000038ff027230 */ /* 0x010fe20000004100 */
[----:B------:R-:W-:Y:S01]  /*8350*/  BSSY.RECONVERGENT B0, `(.L_x_125) ;  /* 0x0000089000007945 */ /* 0x000fe20003800200 */
[--C-:B------:R-:W-:Y:S02]  /*8360*/  HADD2.F32 R3, -RZ, R57.reuse.H0_H0 ;  /* 0x20000039ff037230 */ /* 0x100fe40000004100 */
[----:B------:R-:W-:Y:S02]  /*8370*/  HADD2.F32 R48, -RZ, R57.H1_H1 ;  /* 0x30000039ff307230 */ /* 0x000fe40000004100 */
[--C-:B------:R-:W-:Y:S02]  /*8380*/  HADD2.F32 R50, -RZ, R58.reuse.H0_H0 ;  /* 0x2000003aff327230 */ /* 0x100fe40000004100 */
[----:B------:R-:W-:Y:S02]  /*8390*/  HADD2.F32 R51, -RZ, R58.H1_H1 ;  /* 0x3000003aff337230 */ /* 0x000fe40000004100 */
[----:B------:R-:W1:Y:S01]  /*83a0*/  LDTM.x32 R4, tmem[UR4+0x60] ;  /* 0x00006004000479ee */ /* 0x000e6200082c0000 */
[----:B------:R-:W-:Y:S01]  /*83b0*/  NOP ;  /* 0x0000000000007918 */ /* 0x000fe20000000000 */
[----:B------:R-:W-:Y:S01]  /*83c0*/  UIADD3 UR5, UPT, UPT, UR5, 0xf0, URZ ;  /* 0x000000f005057890 */ /* 0x000fe2000fffe0ff */
[--C-:B------:R-:W-:Y:S02]  /*83d0*/  HADD2.F32 R52, -RZ, R59.reuse.H0_H0 ;  /* 0x2000003bff347230 */ /* 0x100fe40000004100 */
[----:B------:R-:W-:Y:S01]  /*83e0*/  HADD2.F32 R53, -RZ, R59.H1_H1 ;  /* 0x3000003bff357230 */ /* 0x000fe20000004100 */
[----:B------:R-:W-:Y:S01]  /*83f0*/  UPRMT UR5, UR37, 0x654, UR5 ;  /* 0x0000065425057896 */ /* 0x000fe20008000005 */
[--C-:B------:R-:W-:Y:S02]  /*8400*/  HADD2.F32 R54, -RZ, R60.reuse.H0_H0 ;  /* 0x2000003cff367230 */ /* 0x100fe40000004100 */
[----:B------:R-:W-:Y:S02]  /*8410*/  HADD2.F32 R55, -RZ, R60.H1_H1 ;  /* 0x3000003cff377230 */ /* 0x000fe40000004100 */
[--C-:B------:R-:W-:Y:S02]  /*8420*/  HADD2.F32 R56, -RZ, R61.reuse.H0_H0 ;  /* 0x2000003dff387230 */ /* 0x100fe40000004100 */
[----:B------:R-:W-:Y:S02]  /*8430*/  HADD2.F32 R57, -RZ, R61.H1_H1 ;  /* 0x3000003dff397230 */ /* 0x000fe40000004100 */
[----:B-1----:R-:W-:Y:S01]  /*8440*/  SYNCS.ARRIVE.TRANS64.RED.A1T0 RZ, [UR5], RZ ;  /* 0x000000ffffff79a7 */ /* 0x002fe20008100405 */
[--C-:B------:R-:W-:Y:S02]  /*8450*/  HADD2.F32 R58, -RZ, R62.reuse.H0_H0 ;  /* 0x2000003eff3a7230 */ /* 0x100fe40000004100 */
[----:B------:R-:W-:Y:S02]  /*8460*/  HADD2.F32 R59, -RZ, R62.H1_H1 ;  /* 0x3000003eff3b7230 */ /* 0x000fe40000004100 */
[--C-:B------:R-:W-:Y:S02]  /*8470*/  HADD2.F32 R60, -RZ, R63.reuse.H0_H0 ;  /* 0x2000003fff3c7230 */ /* 0x100fe40000004100 */
[----:B------:R-:W-:Y:S02]  /*8480*/  HADD2.F32 R61, -RZ, R63.H1_H1 ;  /* 0x3000003fff3d7230 */ /* 0x000fe40000004100 */
[C---:B------:R-:W-:Y:S01]  /*8490*/  FMUL R4, R47.reuse, R4 ;  /* 0x000000042f047220 */ /* 0x040fe20000400000 */
[C---:B------:R-:W-:Y:S01]  /*84a0*/  FMUL R5, R47.reuse, R5 ;  /* 0x000000052f057220 */ /* 0x040fe20000400000 */
[C---:B------:R-:W-:Y:S01]  /*84b0*/  FMUL R6, R47.reuse, R6 ;  /* 0x000000062f067220 */ /* 0x040fe20000400000 */
[----:B------:R-:W-:Y:S01]  /*84c0*/  FMUL R7, R47, R7 ;  /* 0x000000072f077220 */ /* 0x000fe20000400000 */
[C---:B------:R-:W-:Y:S01]  /*84d0*/  FFMA R4, R49.reuse, R0, R4 ;  /* 0x0000000031047223 */ /* 0x040fe20000000004 */
[C---:B------:R-:W-:Y:S01]  /*84e0*/  FFMA R5, R49.reuse, R2, R5 ;  /* 0x0000000231057223 */ /* 0x040fe20000000005 */
[C---:B------:R-:W-:Y:S01]  /*84f0*/  FFMA R6, R49.reuse, R3, R6 ;  /* 0x0000000331067223 */ /* 0x040fe20000000006 */
[----:B------:R-:W-:Y:S01]  /*8500*/  FFMA R7, R49, R48, R7 ;  /* 0x0000003031077223 */ /* 0x000fe20000000007 */
[C---:B------:R-:W-:Y:S01]  /*8510*/  FMUL R8, R47.reuse, R8 ;  /* 0x000000082f087220 */ /* 0x040fe20000400000 */
[----:B------:R-:W-:Y:S01]  /*8520*/  FMUL R9, R47, R9 ;  /* 0x000000092f097220 */ /* 0x000fe20000400000 */
[----:B------:R-:W-:Y:S01]  /*8530*/  F2FP.F16.F32.PACK_AB R4, R5, R4 ;  /* 0x000000040504723e */ /* 0x000fe200000000ff */
[----:B------:R-:W-:Y:S01]  /*8540*/  FMUL R0, R47, R10 ;  /* 0x0000000a2f007220 */ /* 0x000fe20000400000 */
[----:B------:R-:W-:Y:S01]  /*8550*/  F2FP.F16.F32.PACK_AB R5, R7, R6 ;  /* 0x000000060705723e */ /* 0x000fe200000000ff */
[C---:B------:R-:W-:Y:S01]  /*8560*/  FFMA R8, R49.reuse, R50, R8 ;  /* 0x0000003231087223 */ /* 0x040fe20000000008 */
[C---:B------:R-:W-:Y:S01]  /*8570*/  FFMA R9, R49.reuse, R51, R9 ;  /* 0x0000003331097223 */ /* 0x040fe20000000009 */
[----:B------:R-:W-:Y:S01]  /*8580*/  FFMA R0, R49, R52, R0 ;  /* 0x0000003431007223 */ /* 0x000fe20000000000 */
[C---:B------:R-:W-:Y:S01]  /*8590*/  FMUL R2, R47.reuse, R11 ;  /* 0x0000000b2f027220 */ /* 0x040fe20000400000 */
[C---:B------:R-:W-:Y:S01]  /*85a0*/  FMUL R3, R47.reuse, R12 ;  /* 0x0000000c2f037220 */ /* 0x040fe20000400000 */
[----:B------:R-:W-:Y:S01]  /*85b0*/  FMUL R10, R47, R13 ;  /* 0x0000000d2f0a7220 */ /* 0x000fe20000400000 */
[----:B------:R-:W-:Y:S01]  /*85c0*/  F2FP.F16.F32.PACK_AB R6, R9, R8 ;  /* 0x000000080906723e */ /* 0x000fe200000000ff */
[C---:B------:R-:W-:Y:S01]  /*85d0*/  FFMA R2, R49.reuse, R53, R2 ;  /* 0x0000003531027223 */ /* 0x040fe20000000002 */
[C---:B------:R-:W-:Y:S01]  /*85e0*/  FFMA R3, R49.reuse, R54, R3 ;  /* 0x0000003631037223 */ /* 0x040fe20000000003 */
[----:B------:R-:W-:Y:S01]  /*85f0*/  FFMA R10, R49, R55, R10 ;  /* 0x00000037310a7223 */ /* 0x000fe2000000000a */
[C---:B------:R-:W-:Y:S01]  /*8600*/  FMUL R11, R47.reuse, R14 ;  /* 0x0000000e2f0b7220 */ /* 0x040fe20000400000 */
[C---:B------:R-:W-:Y:S01]  /*8610*/  FMUL R15, R47.reuse, R15 ;  /* 0x0000000f2f0f7220 */ /* 0x040fe20000400000 */
[C---:B------:R-:W-:Y:S01]  /*8620*/  FMUL R12, R47.reuse, R16 ;  /* 0x000000102f0c7220 */ /* 0x040fe20000400000 */
[----:B------:R-:W-:Y:S01]  /*8630*/  FMUL R13, R47, R17 ;  /* 0x000000112f0d7220 */ /* 0x000fe20000400000 */
[----:B------:R-:W-:Y:S01]  /*8640*/  FFMA R11, R49, R56, R11 ;  /* 0x00000038310b7223 */ /* 0x000fe2000000000b */
[----:B------:R-:W-:Y:S01]  /*8650*/  FMUL R14, R47, R18 ;  /* 0x000000122f0e7220 */ /* 0x000fe20000400000 */
[----:B------:R-:W-:Y:S01]  /*8660*/  FFMA R15, R49, R57, R15 ;  /* 0x00000039310f7223 */ /* 0x000fe2000000000f */
[--C-:B------:R-:W-:Y:S02]  /*8670*/  HADD2.F32 R62, -RZ, R68.reuse.H0_H0 ;  /* 0x20000044ff3e7230 */ /* 0x100fe40000004100 */
[----:B------:R-:W-:Y:S01]  /*8680*/  FMUL R19, R47, R19 ;  /* 0x000000132f137220 */ /* 0x000fe20000400000 */
[----:B------:R-:W-:Y:S01]  /*8690*/  F2FP.F16.F32.PACK_AB R7, R2, R0 ;  /* 0x000000000207723e */ /* 0x000fe200000000ff */
[----:B------:R-:W-:Y:S01]  /*86a0*/  FFMA R12, R49, R58, R12 ;  /* 0x0000003a310c7223 */ /* 0x000fe2000000000c */
[----:B------:R-:W-:Y:S02]  /*86b0*/  HADD2.F32 R63, -RZ, R68.H1_H1 ;  /* 0x30000044ff3f7230 */ /* 0x000fe40000004100 */
[----:B------:R-:W-:Y:S01]  /*86c0*/  FMUL R16, R47, R20 ;  /* 0x000000142f107220 */ /* 0x000fe20000400000 */
[----:B------:R-:W-:Y:S01]  /*86d0*/  FFMA R13, R49, R59, R13 ;  /* 0x0000003b310d7223 */ /* 0x000fe2000000000d */
[----:B------:R1:W-:Y:S01]  /*86e0*/  STS.128 [R100+0x6000], R4 ;  /* 0x0060000464007388 */ /* 0x0003e20000000c00 */
[--C-:B------:R-:W-:Y:S02]  /*86f0*/  HADD2.F32 R64, -RZ, R69.reuse.H0_H0 ;  /* 0x20000045ff407230 */ /* 0x100fe40000004100 */
[----:B------:R-:W-:Y:S01]  /*8700*/  FMUL R17, R47, R21 ;  /* 0x000000152f117220 */ /* 0x000fe20000400000 */
[----:B------:R-:W-:Y:S01]  /*8710*/  FFMA R14, R49, R60, R14 ;  /* 0x0000003c310e7223 */ /* 0x000fe2000000000e */
[----:B------:R-:W-:Y:S02]  /*8720*/  HADD2.F32 R65, -RZ, R69.H1_H1 ;  /* 0x30000045ff417230 */ /* 0x000fe40000004100 */
[----:B------:R-:W-:Y:S01]  /*8730*/  FMUL R18, R47, R22 ;  /* 0x000000162f127220 */ /* 0x000fe20000400000 */
[----:B------:R-:W-:Y:S01]  /*8740*/  FFMA R19, R49, R61, R19 ;  /* 0x0000003d31137223 */ /* 0x000fe20000000013 */
        /* <DEDUP_REMOVED lines=11> */
[----:B------:R-:W-:Y:S01]  /*8800*/  F2FP.F16.F32.PACK_AB R8, R10, R3 ;  /* 0x000000030a08723e */ /* 0x000fe200000000ff */
[----:B------:R-:W-:Y:S01]  /*8810*/  FFMA R23, R49, R65, R23 ;  /* 0x0000004131177223 */ /* 0x000fe20000000017 */
[----:B------:R-:W-:Y:S01]  /*8820*/  F2FP.F16.F32.PACK_AB R9, R15, R11 ;  /* 0x0000000b0f09723e */ /* 0x000fe200000000ff */
[--C-:B------:R-:W-:Y:S02]  /*8830*/  HADD2.F32 R70, -RZ, R76.reuse.H0_H0 ;  /* 0x2000004cff467230 */ /* 0x100fe40000004100 */
[----:B------:R-:W-:Y:S01]  /*8840*/  FMUL R27, R47, R27 ;  /* 0x0000001b2f1b7220 */ /* 0x000fe20000400000 */
[----:B------:R-:W-:Y:S01]  /*8850*/  F2FP.F16.F32.PACK_AB R10, R13, R12 ;  /* 0x0000000c0d0a723e */ /* 0x000fe200000000ff */
[----:B------:R-:W-:Y:S01]  /*8860*/  FFMA R20, R49, R66, R20 ;  /* 0x0000004231147223 */ /* 0x000fe20000000014 */
[----:B------:R-:W-:Y:S01]  /*8870*/  F2FP.F16.F32.PACK_AB R11, R19, R14 ;  /* 0x0000000e130b723e */ /* 0x000fe200000000ff */
[----:B------:R-:W-:Y:S02]  /*8880*/  HADD2.F32 R71, -RZ, R76.H1_H1 ;  /* 0x3000004cff477230 */ /* 0x000fe40000004100 */
[----:B------:R-:W-:Y:S01]  /*8890*/  FMUL R24, R47, R28 ;  /* 0x0000001c2f187220 */ /* 0x000fe20000400000 */
[----:B------:R-:W-:Y:S01]  /*88a0*/  FFMA R21, R49, R67, R21 ;  /* 0x0000004331157223 */ /* 0x000fe20000000015 */
[--C-:B------:R-:W-:Y:S01]  /*88b0*/  HADD2.F32 R72, -RZ, R77.reuse.H0_H0 ;  /* 0x2000004dff487230 */ /* 0x100fe20000004100 */
[----:B------:R1:W-:Y:S01]  /*88c0*/  STS.128 [R99+0x6010], R8 ;  /* 0x0060100863007388 */ /* 0x0003e20000000c00 */
        /* <DEDUP_REMOVED lines=49> */
.L_x_126:
[----:B------:R-:W-:Y:S05]  /*8be0*/  BSYNC.RECONVERGENT B0 ;  /* 0x0000000000007941 */ /* 0x000fea0003800200 */
.L_x_125:
[----:B------:R-:W-:Y:S01]  /*8bf0*/  BAR.SYNC.DEFER_BLOCKING 0x1, 0x80 ;  /* 0x0042000000007b1d */ /* 0x000fe20000010000 */
[----:B------:R-:W-:Y:S01]  /*8c00*/  UISETP.NE.AND UP0, UPT, UR49, -0x4, UPT ;  /* 0xfffffffc3100788c */ /* 0x000fe2000bf05270 */
[----:B------:R-:W-:Y:S08]  /*8c10*/  IADD3 R45, PT, PT, R45, 0x1, RZ ;  /* 0x000000012d2d7810 */ /* 0x000ff00007ffe0ff */
[----:B------:R-:W-:Y:S05]  /*8c20*/  BRA.U !UP0, `(.L_x_127) ;  /* 0x0000000108287547 */ /* 0x000fea000b800000 */
[----:B------:R-:W-:Y:S01]  /*8c30*/  ISETP.NE.AND P0, PT, R107, RZ, PT ;  /* 0x000000ff6b00720c */ /* 0x000fe20003f05270 */
[----:B------:R-:W-:Y:S01]  /*8c40*/  IMAD.U32 R2, RZ, RZ, UR51 ;  /* 0x00000033ff027e24 */ /* 0x000fe2000f8e00ff */
[----:B------:R-:W-:Y:S01]  /*8c50*/  UIADD3 UR51, UPT, UPT, UR51, 0x1, URZ ;  /* 0x0000000133337890 */ /* 0x000fe2000fffe0ff */
[----:B------:R-:W-:Y:S03]  /*8c60*/  IMAD.U32 R0, RZ, RZ, UR37 ;  /* 0x00000025ff007e24 */ /* 0x000fe6000f8e00ff */
[----:B------:R-:W-:Y:S04]  /*8c70*/  UISETP.NE.AND UP0, UPT, UR51, 0x4, UPT ;  /* 0x000000043300788c */ /* 0x000fe8000bf05270 */
[----:B------:R-:W-:Y:S03]  /*8c80*/  USEL UR51, UR51, URZ, UP0 ;  /* 0x000000ff33337287 */ /* 0x000fe60008000000 */
[----:B------:R-:W-:Y:S05]  /*8c90*/  @P0 LEA R2, R2, UR48, 0x3 ;  /* 0x0000003002020c11 */ /* 0x000fea000f8e18ff */
[----:B------:R-:W-:Y:S05]  /*8ca0*/  @P0 VIADD R2, R2, 0x80 ;  /* 0x0000008002020836 */ /* 0x000fea0000000000 */
[----:B------:R-:W-:Y:S04]  /*8cb0*/  @P0 PRMT R0, R0, 0x654, R2 ;  /* 0x0000065400000816 */ /* 0x000fe80000000002 */
[----:B------:R2:W-:Y:S03]  /*8cc0*/  @P0 SYNCS.ARRIVE.TRANS64.RED.A1T0 RZ, [R0+URZ], RZ ;  /* 0x000000ff00ff09a7 */ /* 0x0005e600081004ff */
.L_x_127:
[----:B------:R-:W-:Y:S01]  /*8cd0*/  ISETP.NE.AND P2, PT, R103, RZ, PT ;  /* 0x000000ff6700720c */ /* 0x000fe20003f45270 */
[----:B------:R-:W-:Y:S01]  /*8ce0*/  UIADD3 UR49, UPT, UPT, UR49, 0x4, URZ ;  /* 0x0000000431317890 */ /* 0x000fe2000fffe0ff */
[----:B------:R-:W-:Y:S01]  /*8cf0*/  ISETP.NE.AND P0, PT, R105, 0x2, PT ;  /* 0x000000026900780c */ /* 0x000fe20003f05270 */
[----:B------:R-:W-:Y:S01]  /*8d00*/  IMAD.IADD R14, R43, 0x1, R86 ;  /* 0x000000012b0e7824 */ /* 0x000fe200078e0256 */
[----:B------:R-:W-:Y:S01]  /*8d10*/  ISETP.NE.AND P1, PT, R45, 0x4, PT ;  /* 0x000000042d00780c */ /* 0x000fe20003f25270 */
[----:B------:R-:W-:Y:S01]  /*8d20*/  IMAD.IADD R15, R44, 0x1, R87 ;  /* 0x000000012c0f7824 */ /* 0x000fe200078e0257 */
[----:B------:R-:W-:Y:S02]  /*8d30*/  SEL R2, RZ, 0x1, P0 ;  /* 0x00000001ff027807 */ /* 0x000fe40000000000 */
[----:B--2---:R-:W-:Y:S02]  /*8d40*/  SEL R0, RZ, 0x1, P1 ;  /* 0x00000001ff007807 */ /* 0x004fe40000800000 */
[----:B------:R-:W-:Y:S02]  /*8d50*/  LOP3.LUT R95, R95, R2, RZ, 0x3c, !PT ;  /* 0x000000025f5f7212 */ /* 0x000fe400078e3cff */
[----:B------:R-:W-:Y:S02]  /*8d60*/  LOP3.LUT R96, R96, R0, RZ, 0x3c, !PT ;  /* 0x0000000060607212 */ /* 0x000fe400078e3cff */
[----:B------:R-:W-:Y:S02]  /*8d70*/  @P2 R2UR UR36, R94 ;  /* 0x000000005e2422ca */ /* 0x000fe400000e0000 */
[----:B------:R-:W-:Y:S02]  /*8d80*/  SEL R105, R105, RZ, P0 ;  /* 0x000000ff69697207 */ /* 0x000fe40000000000 */
[----:B------:R-:W-:Y:S01]  /*8d90*/  SEL R45, R45, RZ, P1 ;  /* 0x000000ff2d2d7207 */ /* 0x000fe20000800000 */
[----:B------:R-:W-:Y:S10]  /*8da0*/  @P2 BRA `(.L_x_128) ;  /* 0xffffffc000502947 */ /* 0x000ff4000383ffff */
[----:B------:R-:W-:-:S09]  /*8db0*/  UISETP.NE.AND UP0, UPT, UR50, URZ, UPT ;  /* 0x000000ff3200728c */ /* 0x000fd2000bf05270 */
[----:B------:R-:W-:Y:S05]  /*8dc0*/  BRA.U !UP0, `(.L_x_129) ;  /* 0x0000000108487547 */ /* 0x000fea000b800000 */
[----:B------:R-:W2:Y:S02]  /*8dd0*/  LDCU.64 UR4, c[0x0][0x890] ;  /* 0x00011200ff0477ac */ /* 0x000ea40008000a00 */
[----:B--2---:R-:W-:-:S04]  /*8de0*/  UISETP.NE.U32.AND UP0, UPT, UR4, URZ, UPT ;  /* 0x000000ff0400728c */ /* 0x004fc8000bf05070 */
[----:B------:R-:W-:-:S09]  /*8df0*/  UISETP.NE.AND.EX UP0, UPT, UR5, URZ, UPT, UP0 ;  /* 0x000000ff0500728c */ /* 0x000fd2000bf05300 */
[----:B------:R-:W-:Y:S05]  /*8e00*/  BRA.U UP0, `(.L_x_130) ;  /* 0x00000001000c7547 */ /* 0x000fea000b800000 */
[----:B------:R-:W-:-:S13]  /*8e10*/  FSETP.NEU.AND P0, PT, R49, RZ, PT ;  /* 0x000000ff3100720b */ /* 0x000fda0003f0d000 */
[----:B------:R-:W-:Y:S05]  /*8e20*/  @!P0 EXIT ;  /* 0x000000000000894d */ /* 0x000fea0003800000 */
[----:B------:R-:W-:Y:S05]  /*8e30*/  BRA `(.L_x_129) ;  /* 0x00000000002c7947 */ /* 0x000fea0003800000 */
.L_x_130:
[----:B------:R-:W-:Y:S01]  /*8e40*/  ISETP.NE.AND P0, PT, R104, RZ, PT ;  /* 0x000000ff6800720c */ /* 0x000fe20003f05270 */
[----:B------:R-:W-:-:S12]  /*8e50*/  BSSY.RECONVERGENT B0, `(.L_x_129) ;  /* 0x0000009000007945 */ /* 0x000fd80003800200 */
[----:B------:R-:W-:Y:S05]  /*8e60*/  @P0 BRA `(.L_x_131) ;  /* 0x0000000000140947 */ /* 0x000fea0003800000 */
[----:B------:R-:W2:Y:S02]  /*8e70*/  LDCU.64 UR4, c[0x0][0x888] ;  /* 0x00011100ff0477ac */ /* 0x000ea40008000a00 */
[----:B--2---:R-:W-:-:S04]  /*8e80*/  ISETP.NE.U32.AND P0, PT, RZ, UR4, PT ;  /* 0x00000004ff007c0c */ /* 0x004fc8000bf05070 */
[----:B------:R-:W-:-:S13]  /*8e90*/  ISETP.NE.AND.EX P0, PT, RZ, UR5, PT, P0 ;  /* 0x00000005ff007c0c */ /* 0x000fda000bf05300 */
[----:B------:R-:W-:Y:S05]  /*8ea0*/  @!P0 EXIT ;  /* 0x000000000000894d */ /* 0x000fea0003800000 */
[----:B------:R-:W-:Y:S05]  /*8eb0*/  BRA `(.L_x_132) ;  /* 0x0000000000087947 */ /* 0x000fea0003800000 */
.L_x_131:
[----:B------:R-:W-:-:S13]  /*8ec0*/  FSETP.NEU.AND P0, PT, R49, RZ, PT ;  /* 0x000000ff3100720b */ /* 0x000fda0003f0d000 */
[----:B------:R-:W-:Y:S05]  /*8ed0*/  @!P0 EXIT ;  /* 0x000000000000894d */ /* 0x000fea0003800000 */
.L_x_132:
[----:B------:R-:W-:Y:S05]  /*8ee0*/  BSYNC.RECONVERGENT B0 ;  /* 0x0000000000007941 */ /* 0x000fea0003800200 */
.L_x_129:
[----:B------:R-:W-:Y:S01]  /*8ef0*/  ULEA UR4, UR51, UR48, 0x3 ;  /* 0x0000003033047291 */ /* 0x000fe2000f8e18ff */
[----:B------:R-:W-:-:S04]  /*8f00*/  DEPBAR.LE SB0, 0x0 ;  /* 0x000080000000791a */ /* 0x000fc80000000000 */
[----:B------:R-:W-:-:S04]  /*8f10*/  UIADD3 UR4, UPT, UPT, UR4, 0x80, URZ ;  /* 0x0000008004047890 */ /* 0x000fc8000fffe0ff */
[----:B------:R-:W-:-:S09]  /*8f20*/  UPRMT UR4, UR37, 0x654, UR4 ;  /* 0x0000065425047896 */ /* 0x000fd20008000004 */
[----:B------:R-:W-:Y:S01]  /*8f30*/  SYNCS.ARRIVE.TRANS64.RED.A1T0 RZ, [UR4], RZ ;  /* 0x000000ffffff79a7 */ /* 0x000fe20008100404 */
[----:B------:R-:W-:Y:S05]  /*8f40*/  EXIT ;  /* 0x000000000000794d */ /* 0x000fea0003800000 */
.L_x_19:
[----:B--2---:R2:W1:Y:S02]  /*8f50*/  SYNCS.PHASECHK.TRANS64.TRYWAIT P0, [R2+URZ+0x120], R3 ;  /* 0x00012003020075a7 */ /* 0x00446400080011ff */
[----:B-1----:R-:W-:Y:S05]  /*8f60*/  @!P0 NANOSLEEP.SYNCS 0x989680 ;  /* 0x009896800000895d */ /* 0x002fea0003900000 */
[----:B------:R-:W1:Y:S02]  /*8f70*/  @!P0 SYNCS.PHASECHK.TRANS64 P0, [R2+URZ+0x120], R3 ;  /* 0x00012003020085a7 */ /* 0x000e6400080010ff */
[----:B-1----:R-:W-:Y:S05]  /*8f80*/  @!P0 BRA `(.L_x_19) ;  /* 0xfffffffc00f08947 */ /* 0x002fea000383ffff */
[----:B------:R-:W-:Y:S05]  /*8f90*/  BRA `(.L_x_133) ;  /* 0xffffff8400a07947 */ /* 0x000fea000383ffff */
.L_x_22:
[----:B-1----:R-:W-:-:S07]  /*8fa0*/  MOV R2, UR33 ;  /* 0x0000002100027c02 */ /* 0x002fce0008000f00 */
.L_x_134:
[----:B-1----:R1:W2:Y:S02]  /*8fb0*/  SYNCS.PHASECHK.TRANS64.TRYWAIT P0, [R2+URZ+0x30], R4 ;  /* 0x00003004020075a7 */ /* 0x0022a400080011ff */
[----:B--2---:R-:W-:Y:S05]  /*8fc0*/  @!P0 NANOSLEEP.SYNCS 0x989680 ;  /* 0x009896800000895d */ /* 0x004fea0003900000 */
[----:B------:R-:W2:Y:S02]  /*8fd0*/  @!P0 SYNCS.PHASECHK.TRANS64 P0, [R2+URZ+0x30], R4 ;  /* 0x00003004020085a7 */ /* 0x000ea400080010ff */
[----:B--2---:R-:W-:Y:S05]  /*8fe0*/  @!P0 BRA `(.L_x_134) ;  /* 0xfffffffc00f08947 */ /* 0x004fea000383ffff */
[----:B------:R-:W-:Y:S05]  /*8ff0*/  BRA `(.L_x_21) ;  /* 0xffffff8400f87947 */ /* 0x000fea000383ffff */
.L_x_28:
[----:B-1----:R-:W-:-:S07]  /*9000*/  MOV R2, UR33 ;  /* 0x0000002100027c02 */ /* 0x002fce0008000f00 */
.L_x_135:
[----:B-1----:R1:W2:Y:S02]  /*9010*/  SYNCS.PHASECHK.TRANS64.TRYWAIT P0, [R2+URZ+0x30], R4 ;  /* 0x00003004020075a7 */ /* 0x0022a400080011ff */
[----:B--2---:R-:W-:Y:S05]  /*9020*/  @!P0 NANOSLEEP.SYNCS 0x989680 ;  /* 0x009896800000895d */ /* 0x004fea0003900000 */
[----:B------:R-:W2:Y:S02]  /*9030*/  @!P0 SYNCS.PHASECHK.TRANS64 P0, [R2+URZ+0x30], R4 ;  /* 0x00003004020085a7 */ /* 0x000ea400080010ff */
[----:B--2---:R-:W-:Y:S05]  /*9040*/  @!P0 BRA `(.L_x_135) ;  /* 0xfffffffc00f08947 */ /* 0x004fea000383ffff */
[----:B------:R-:W-:Y:S05]  /*9050*/  BRA `(.L_x_27) ;  /* 0xffffff8800cc7947 */ /* 0x000fea000383ffff */
.L_x_32:
[----:B-1----:R1:W2:Y:S02]  /*9060*/  SYNCS.PHASECHK.TRANS64.TRYWAIT P0, [R2+URZ+0xb0], R3 ;  /* 0x0000b003020075a7 */ /* 0x0022a400080011ff */
[----:B--2---:R-:W-:Y:S05]  /*9070*/  @!P0 NANOSLEEP.SYNCS 0x989680 ;  /* 0x009896800000895d */ /* 0x004fea0003900000 */
[----:B------:R-:W2:Y:S02]  /*9080*/  @!P0 SYNCS.PHASECHK.TRANS64 P0, [R2+URZ+0xb0], R3 ;  /* 0x0000b003020085a7 */ /* 0x000ea400080010ff */
[----:B--2---:R-:W-:Y:S05]  /*9090*/  @!P0 BRA `(.L_x_32) ;  /* 0xfffffffc00f08947 */ /* 0x004fea000383ffff */
[----:B------:R-:W-:Y:S05]  /*90a0*/  BRA `(.L_x_136) ;  /* 0xffffff8c00787947 */ /* 0x000fea000383ffff */
.L_x_36:
[----:B----4-:R-:W-:-:S07]  /*90b0*/  MOV R0, UR5 ;  /* 0x0000000500007c02 */ /* 0x010fce0008000f00 */
.L_x_137:
[----:B-1----:R1:W2:Y:S02]  /*90c0*/  SYNCS.PHASECHK.TRANS64.TRYWAIT P0, [R0+URZ], R2 ;  /* 0x00000002000075a7 */ /* 0x0022a400080011ff */
[----:B--2---:R-:W-:Y:S05]  /*90d0*/  @!P0 NANOSLEEP.SYNCS 0x989680 ;  /* 0x009896800000895d */ /* 0x004fea0003900000 */
[----:B------:R-:W2:Y:S02]  /*90e0*/  @!P0 SYNCS.PHASECHK.TRANS64 P0, [R0+URZ], R2 ;  /* 0x00000002000085a7 */ /* 0x000ea400080010ff */
[----:B--2---:R-:W-:Y:S05]  /*90f0*/  @!P0 BRA `(.L_x_137) ;  /* 0xfffffffc00f08947 */ /* 0x004fea000383ffff */
[----:B------:R-:W-:Y:S05]  /*9100*/  BRA `(.L_x_138) ;  /* 0xffffff9000e87947 */ /* 0x000fea000383ffff */
.L_x_37:
[----:B----4-:R-:W-:-:S07]  /*9110*/  MOV R0, UR5 ;  /* 0x0000000500007c02 */ /* 0x010fce0008000f00 */
.L_x_139:
[----:B-1----:R1:W2:Y:S02]  /*9120*/  SYNCS.PHASECHK.TRANS64.TRYWAIT P0, [R0+URZ], R3 ;  /* 0x00000003000075a7 */ /* 0x0022a400080011ff */
[----:B--2---:R-:W-:Y:S05]  /*9130*/  @!P0 NANOSLEEP.SYNCS 0x989680 ;  /* 0x009896800000895d */ /* 0x004fea0003900000 */
[----:B------:R-:W2:Y:S02]  /*9140*/  @!P0 SYNCS.PHASECHK.TRANS64 P0, [R0+URZ], R3 ;  /* 0x00000003000085a7 */ /* 0x000ea400080010ff */
[----:B--2---:R-:W-:Y:S05]  /*9150*/  @!P0 BRA `(.L_x_139) ;  /* 0xfffffffc00f08947 */ /* 0x004fea000383ffff */
[----:B------:R-:W-:Y:S05]  /*9160*/  BRA `(.L_x_140) ;  /* 0xffffff9000f47947 */ /* 0x000fea000383ffff */
.L_x_38:
[----:B----4-:R-:W-:-:S07]  /*9170*/  MOV R0, UR5 ;  /* 0x0000000500007c02 */ /* 0x010fce0008000f00 */
.L_x_141:
[----:B-1----:R1:W2:Y:S02]  /*9180*/  SYNCS.PHASECHK.TRANS64.TRYWAIT P0, [R0+URZ], R3 ;  /* 0x00000003000075a7 */ /* 0x0022a400080011ff */
[----:B--2---:R-:W-:Y:S05]  /*9190*/  @!P0 NANOSLEEP.SYNCS 0x989680 ;  /* 0x009896800000895d */ /* 0x004fea0003900000 */
[----:B------:R-:W2:Y:S02]  /*91a0*/  @!P0 SYNCS.PHASECHK.TRANS64 P0, [R0+URZ], R3 ;  /* 0x00000003000085a7 */ /* 0x000ea400080010ff */
[----:B--2---:R-:W-:Y:S05]  /*91b0*/  @!P0 BRA `(.L_x_141) ;  /* 0xfffffffc00f08947 */ /* 0x004fea000383ffff */
[----:B------:R-:W-:Y:S05]  /*91c0*/  BRA `(.L_x_142) ;  /* 0xffffff9400007947 */ /* 0x000fea000383ffff */
.L_x_39:
[----:B----4-:R-:W-:-:S07]  /*91d0*/  MOV R0, UR5 ;  /* 0x0000000500007c02 */ /* 0x010fce0008000f00 */
.L_x_143:
[----:B-1----:R1:W2:Y:S02]  /*91e0*/  SYNCS.PHASECHK.TRANS64.TRYWAIT P0, [R0+URZ], R3 ;  /* 0x00000003000075a7 */ /* 0x0022a400080011ff */
[----:B--2---:R-:W-:Y:S05]  /*91f0*/  @!P0 NANOSLEEP.SYNCS 0x989680 ;  /* 0x009896800000895d */ /* 0x004fea0003900000 */
[----:B------:R-:W2:Y:S02]  /*9200*/  @!P0 SYNCS.PHASECHK.TRANS64 P0, [R0+URZ], R3 ;  /* 0x00000003000085a7 */ /* 0x000ea400080010ff */
[----:B--2---:R-:W-:Y:S05]  /*9210*/  @!P0 BRA `(.L_x_143) ;  /* 0xfffffffc00f08947 */ /* 0x004fea000383ffff */
[----:B------:R-:W-:Y:S05]  /*9220*/  BRA `(.L_x_144) ;  /* 0xffffff94000c7947 */ /* 0x000fea000383ffff */
.L_x_40:
[----:B----4-:R-:W-:-:S07]  /*9230*/  MOV R0, UR5 ;  /* 0x0000000500007c02 */ /* 0x010fce0008000f00 */
.L_x_145:
[----:B-1----:R1:W2:Y:S02]  /*9240*/  SYNCS.PHASECHK.TRANS64.TRYWAIT P0, [R0+URZ], R3 ;  /* 0x00000003000075a7 */ /* 0x0022a400080011ff */
[----:B--2---:R-:W-:Y:S05]  /*9250*/  @!P0 NANOSLEEP.SYNCS 0x989680 ;  /* 0x009896800000895d */ /* 0x004fea0003900000 */
[----:B------:R-:W2:Y:S02]  /*9260*/  @!P0 SYNCS.PHASECHK.TRANS64 P0, [R0+URZ], R3 ;  /* 0x00000003000085a7 */ /* 0x000ea400080010ff */
[----:B--2---:R-:W-:Y:S05]  /*9270*/  @!P0 BRA `(.L_x_145) ;  /* 0xfffffffc00f08947 */ /* 0x004fea000383ffff */
[----:B------:R-:W-:Y:S05]  /*9280*/  BRA `(.L_x_146) ;  /* 0xffffff9400187947 */ /* 0x000fea000383ffff */
.L_x_43:
[----:B-1----:R1:W2:Y:S02]  /*9290*/  SYNCS.PHASECHK.TRANS64.TRYWAIT P0, [R0+URZ+0x110], R4 ;  /* 0x00011004000075a7 */ /* 0x0022a400080011ff */
[----:B--2---:R-:W-:Y:S05]  /*92a0*/  @!P0 NANOSLEEP.SYNCS 0x989680 ;  /* 0x009896800000895d */ /* 0x004fea0003900000 */
[----:B------:R-:W2:Y:S02]  /*92b0*/  @!P0 SYNCS.PHASECHK.TRANS64 P0, [R0+URZ+0x110], R4 ;  /* 0x00011004000085a7 */ /* 0x000ea400080010ff */
[----:B--2---:R-:W-:Y:S05]  /*92c0*/  @!P0 BRA `(.L_x_43) ;  /* 0xfffffffc00f08947 */ /* 0x004fea000383ffff */
[----:B------:R-:W-:Y:S05]  /*92d0*/  BRA `(.L_x_147) ;  /* 0xffffff9400747947 */ /* 0x000fea000383ffff */
.L_x_44:
[----:B------:R-:W-:-:S07]  /*92e0*/  MOV R0, UR5 ;  /* 0x0000000500007c02 */ /* 0x000fce0008000f00 */
.L_x_148:
[----:B-1----:R1:W2:Y:S02]  /*92f0*/  SYNCS.PHASECHK.TRANS64.TRYWAIT P0, [R0+URZ+0xc0], R5 ;  /* 0x0000c005000075a7 */ /* 0x0022a400080011ff */
[----:B--2---:R-:W-:Y:S05]  /*9300*/  @!P0 NANOSLEEP.SYNCS 0x989680 ;  /* 0x009896800000895d */ /* 0x004fea0003900000 */
[----:B------:R-:W2:Y:S02]  /*9310*/  @!P0 SYNCS.PHASECHK.TRANS64 P0, [R0+URZ+0xc0], R5 ;  /* 0x0000c005000085a7 */ /* 0x000ea400080010ff */
[----:B--2---:R-:W-:Y:S05]  /*9320*/  @!P0 BRA `(.L_x_148) ;  /* 0xfffffffc00f08947 */ /* 0x004fea000383ffff */
[----:B------:R-:W-:Y:S05]  /*9330*/  BRA `(.L_x_149) ;  /* 0xffffff9400847947 */ /* 0x000fea000383ffff */
.L_x_45:
[----:B-1----:R1:W2:Y:S02]  /*9340*/  SYNCS.PHASECHK.TRANS64.TRYWAIT P1, [R0+URZ+0xb0], R4 ;  /* 0x0000b004000075a7 */ /* 0x0022a400080211ff */
[----:B--2---:R-:W-:Y:S05]  /*9350*/  @!P1 NANOSLEEP.SYNCS 0x989680 ;  /* 0x009896800000995d */ /* 0x004fea0003900000 */
[----:B------:R-:W2:Y:S02]  /*9360*/  @!P1 SYNCS.PHASECHK.TRANS64 P1, [R0+URZ+0xb0], R4 ;  /* 0x0000b004000095a7 */ /* 0x000ea400080210ff */
[----:B--2---:R-:W-:Y:S05]  /*9370*/  @!P1 BRA `(.L_x_45) ;  /* 0xfffffffc00f09947 */ /* 0x004fea000383ffff */
[----:B------:R-:W-:Y:S05]  /*9380*/  BRA `(.L_x_150) ;  /* 0xffffff9400b47947 */ /* 0x000fea000383ffff */
.L_x_48:
[----:B------:R-:W-:-:S07]  /*9390*/  MOV R0, UR5 ;  /* 0x0000000500007c02 */ /* 0x000fce0008000f00 */
.L_x_151:
[----:B-1----:R1:W2:Y:S02]  /*93a0*/  SYNCS.PHASECHK.TRANS64.TRYWAIT P0, [R0+URZ+0xc0], R2 ;  /* 0x0000c002000075a7 */ /* 0x0022a400080011ff */
[----:B--2---:R-:W-:Y:S05]  /*93b0*/  @!P0 NANOSLEEP.SYNCS 0x989680 ;  /* 0x009896800000895d */ /* 0x004fea0003900000 */
[----:B------:R-:W2:Y:S02]  /*93c0*/  @!P0 SYNCS.PHASECHK.TRANS64 P0, [R0+URZ+0xc0], R2 ;  /* 0x0000c002000085a7 */ /* 0x000ea400080010ff */
[----:B--2---:R-:W-:Y:S05]  /*93d0*/  @!P0 BRA `(.L_x_151) ;  /* 0xfffffffc00f08947 */ /* 0x004fea000383ffff */
[----:B------:R-:W-:Y:S05]  /*93e0*/  BRA `(.L_x_47) ;  /* 0xffffff9800087947 */ /* 0x000fea000383ffff */
.L_x_55:
[----:B-1----:R1:W2:Y:S02]  /*93f0*/  SYNCS.PHASECHK.TRANS64.TRYWAIT P1, [R0+URZ+0xb0], R2 ;  /* 0x0000b002000075a7 */ /* 0x0022a400080211ff */
[----:B--2---:R-:W-:Y:S05]  /*9400*/  @!P1 NANOSLEEP.SYNCS 0x989680 ;  /* 0x009896800000995d */ /* 0x004fea0003900000 */
[----:B------:R-:W2:Y:S02]  /*9410*/  @!P1 SYNCS.PHASECHK.TRANS64 P1, [R0+URZ+0xb0], R2 ;  /* 0x0000b002000095a7 */ /* 0x000ea400080210ff */
[----:B--2---:R-:W-:Y:S05]  /*9420*/  @!P1 BRA `(.L_x_55) ;  /* 0xfffffffc00f09947 */ /* 0x004fea000383ffff */
[----:B------:R-:W-:Y:S05]  /*9430*/  BRA `(.L_x_152) ;  /* 0xffffff9c00787947 */ /* 0x000fea000383ffff */
.L_x_56:
[----:B------:R-:W-:-:S07]  /*9440*/  MOV R2, UR7 ;  /* 0x0000000700027c02 */ /* 0x000fce0008000f00 */
.L_x_153:
[----:B-1----:R1:W2:Y:S02]  /*9450*/  SYNCS.PHASECHK.TRANS64.TRYWAIT P0, [R2+URZ+0xf0], R0 ;  /* 0x0000f000020075a7 */ /* 0x0022a400080011ff */
[----:B--2---:R-:W-:Y:S05]  /*9460*/  @!P0 NANOSLEEP.SYNCS 0x989680 ;  /* 0x009896800000895d */ /* 0x004fea0003900000 */
[----:B------:R-:W2:Y:S02]  /*9470*/  @!P0 SYNCS.PHASECHK.TRANS64 P0, [R2+URZ+0xf0], R0 ;  /* 0x0000f000020085a7 */ /* 0x000ea400080010ff */
[----:B--2---:R-:W-:Y:S05]  /*9480*/  @!P0 BRA `(.L_x_153) ;  /* 0xfffffffc00f08947 */ /* 0x004fea000383ffff */
[----:B------:R-:W-:Y:S05]  /*9490*/  BRA `(.L_x_154) ;  /* 0xffffff9c00b07947 */ /* 0x000fea000383ffff */
.L_x_59:
[----:B------:R-:W-:Y:S07]  /*94a0*/  MOV R0, UR6 ;  /* 0x0000000600007c02 */ /* 0x000fee0008000f00 */
.L_x_155:
[----:B-1----:R1:W2:Y:S02]  /*94b0*/  SYNCS.PHASECHK.TRANS64.TRYWAIT P0, [R0+URZ], R2 ;  /* 0x00000002000075a7 */ /* 0x0022a400080011ff */
[----:B--2---:R-:W-:Y:S05]  /*94c0*/  @!P0 NANOSLEEP.SYNCS 0x989680 ;  /* 0x009896800000895d */ /* 0x004fea0003900000 */
[----:B------:R-:W2:Y:S02]  /*94d0*/  @!P0 SYNCS.PHASECHK.TRANS64 P0, [R0+URZ], R2 ;  /* 0x00000002000085a7 */ /* 0x000ea400080010ff */
[----:B--2---:R-:W-:Y:S05]  /*94e0*/  @!P0 BRA `(.L_x_155) ;  /* 0xfffffffc00f08947 */ /* 0x004fea000383ffff */
[----:B------:R-:W-:Y:S05]  /*94f0*/  BRA `(.L_x_58) ;  /* 0xffffff9c00cc7947 */ /* 0x000fea000383ffff */
.L_x_62:
[----:B------:R-:W-:-:S07]  /*9500*/  MOV R0, UR6 ;  /* 0x0000000600007c02 */ /* 0x000fce0008000f00 */
.L_x_156:
[----:B--2---:R2:W4:Y:S02]  /*9510*/  SYNCS.PHASECHK.TRANS64.TRYWAIT P0, [R0+URZ], R2 ;  /* 0x00000002000075a7 */ /* 0x00452400080011ff */
[----:B----4-:R-:W-:Y:S05]  /*9520*/  @!P0 NANOSLEEP.SYNCS 0x989680 ;  /* 0x009896800000895d */ /* 0x010fea0003900000 */
[----:B------:R-:W4:Y:S02]  /*9530*/  @!P0 SYNCS.PHASECHK.TRANS64 P0, [R0+URZ], R2 ;  /* 0x00000002000085a7 */ /* 0x000f2400080010ff */
[----:B----4-:R-:W-:Y:S05]  /*9540*/  @!P0 BRA `(.L_x_156) ;  /* 0xfffffffc00f08947 */ /* 0x010fea000383ffff */
[----:B------:R-:W-:Y:S05]  /*9550*/  BRA `(.L_x_157) ;  /* 0xffffffa000a87947 */ /* 0x000fea000383ffff */
.L_x_63:
[----:B------:R-:W-:-:S07]  /*9560*/  MOV R0, UR6 ;  /* 0x0000000600007c02 */ /* 0x000fce0008000f00 */
.L_x_158:
[----:B-1----:R1:W2:Y:S02]  /*9570*/  SYNCS.PHASECHK.TRANS64.TRYWAIT P0, [R0+URZ], R3 ;  /* 0x00000003000075a7 */ /* 0x0022a400080011ff */
[----:B--2---:R-:W-:Y:S05]  /*9580*/  @!P0 NANOSLEEP.SYNCS 0x989680 ;  /* 0x009896800000895d */ /* 0x004fea0003900000 */
[----:B------:R-:W2:Y:S02]  /*9590*/  @!P0 SYNCS.PHASECHK.TRANS64 P0, [R0+URZ], R3 ;  /* 0x00000003000085a7 */ /* 0x000ea400080010ff */
[----:B--2---:R-:W-:Y:S05]  /*95a0*/  @!P0 BRA `(.L_x_158) ;  /* 0xfffffffc00f08947 */ /* 0x004fea000383ffff */
[----:B------:R-:W-:Y:S05]  /*95b0*/  BRA `(.L_x_159) ;  /* 0xffffffa000b47947 */ /* 0x000fea000383ffff */
.L_x_64:
[----:B------:R-:W-:-:S07]  /*95c0*/  MOV R0, UR6 ;  /* 0x0000000600007c02 */ /* 0x000fce0008000f00 */
.L_x_160:
[----:B-1----:R1:W2:Y:S02]  /*95d0*/  SYNCS.PHASECHK.TRANS64.TRYWAIT P0, [R0+URZ], R3 ;  /* 0x00000003000075a7 */ /* 0x0022a400080011ff */
[----:B--2---:R-:W-:Y:S05]  /*95e0*/  @!P0 NANOSLEEP.SYNCS 0x989680 ;  /* 0x009896800000895d */ /* 0x004fea0003900000 */
[----:B------:R-:W2:Y:S02]  /*95f0*/  @!P0 SYNCS.PHASECHK.TRANS64 P0, [R0+URZ], R3 ;  /* 0x00000003000085a7 */ /* 0x000ea400080010ff */
[----:B--2---:R-:W-:Y:S05]  /*9600*/  @!P0 BRA `(.L_x_160) ;  /* 0xfffffffc00f08947 */ /* 0x004fea000383ffff */
[----:B------:R-:W-:Y:S05]  /*9610*/  BRA `(.L_x_161) ;  /* 0xffffffa000c07947 */ /* 0x000fea000383ffff */
.L_x_65:
[----:B-1----:R-:W-:-:S07]  /*9620*/  MOV R0, UR7 ;  /* 0x0000000700007c02 */ /* 0x002fce0008000f00 */
.L_x_162:
[----:B-1----:R1:W2:Y:S02]  /*9630*/  SYNCS.PHASECHK.TRANS64.TRYWAIT P0, [R0+URZ], R2 ;  /* 0x00000002000075a7 */ /* 0x0022a400080011ff */
[----:B--2---:R-:W-:Y:S05]  /*9640*/  @!P0 NANOSLEEP.SYNCS 0x989680 ;  /* 0x009896800000895d */ /* 0x004fea0003900000 */
[----:B------:R-:W2:Y:S02]  /*9650*/  @!P0 SYNCS.PHASECHK.TRANS64 P0, [R0+URZ], R2 ;  /* 0x00000002000085a7 */ /* 0x000ea400080010ff */
[----:B--2---:R-:W-:Y:S05]  /*9660*/  @!P0 BRA `(.L_x_162) ;  /* 0xfffffffc00f08947 */ /* 0x004fea000383ffff */
[----:B------:R-:W-:Y:S05]  /*9670*/  BRA `(.L_x_163) ;  /* 0xffffffa000cc7947 */ /* 0x000fea000383ffff */
.L_x_70:
[----:B--2---:R2:W3:Y:S02]  /*9680*/  SYNCS.PHASECHK.TRANS64.TRYWAIT P0, [R0+URZ+0xb0], R2 ;  /* 0x0000b002000075a7 */ /* 0x0044e400080011ff */
[----:B---3--:R-:W-:Y:S05]  /*9690*/  @!P0 NANOSLEEP.SYNCS 0x989680 ;  /* 0x009896800000895d */ /* 0x008fea0003900000 */
[----:B------:R-:W3:Y:S02]  /*96a0*/  @!P0 SYNCS.PHASECHK.TRANS64 P0, [R0+URZ+0xb0], R2 ;  /* 0x0000b002000085a7 */ /* 0x000ee400080010ff */
[----:B---3--:R-:W-:Y:S05]  /*96b0*/  @!P0 BRA `(.L_x_70) ;  /* 0xfffffffc00f08947 */ /* 0x008fea000383ffff */
[----:B------:R-:W-:Y:S05]  /*96c0*/  BRA `(.L_x_164) ;  /* 0xffffffa400d87947 */ /* 0x000fea000383ffff */
.L_x_73:
[----:B------:R-:W-:Y:S07]  /*96d0*/  MOV R0, UR7 ;  /* 0x0000000700007c02 */ /* 0x000fee0008000f00 */
.L_x_165:
[----:B--2---:R2:W3:Y:S02]  /*96e0*/  SYNCS.PHASECHK.TRANS64.TRYWAIT P0, [R0+URZ+0xa8], R2 ;  /* 0x0000a802000075a7 */ /* 0x0044e400080011ff */
[----:B---3--:R-:W-:Y:S05]  /*96f0*/  @!P0 NANOSLEEP.SYNCS 0x989680 ;  /* 0x009896800000895d */ /* 0x008fea0003900000 */
[----:B------:R-:W3:Y:S02]  /*9700*/  @!P0 SYNCS.PHASECHK.TRANS64 P0, [R0+URZ+0xa8], R2 ;  /* 0x0000a802000085a7 */ /* 0x000ee400080010ff */
[----:B---3--:R-:W-:Y:S05]  /*9710*/  @!P0 BRA `(.L_x_165) ;  /* 0xfffffffc00f08947 */ /* 0x008fea000383ffff */
[----:B------:R-:W-:Y:S05]  /*9720*/  BRA `(.L_x_72) ;  /* 0xffffffa800b87947 */ /* 0x000fea000383ffff */
.L_x_76:
[----:B------:R-:W-:Y:S07]  /*9730*/  MOV R0, UR7 ;  /* 0x0000000700007c02 */ /* 0x000fee0008000f00 */
.L_x_166:
[----:B-1----:R1:W2:Y:S02]  /*9740*/  SYNCS.PHASECHK.TRANS64.TRYWAIT P0, [R0+URZ+0x80], R14 ;  /* 0x0000800e000075a7 */ /* 0x0022a400080011ff */
[----:B--2---:R-:W-:Y:S05]  /*9750*/  @!P0 NANOSLEEP.SYNCS 0x989680 ;  /* 0x009896800000895d */ /* 0x004fea0003900000 */
[----:B------:R-:W2:Y:S02]  /*9760*/  @!P0 SYNCS.PHASECHK.TRANS64 P0, [R0+URZ+0x80], R14 ;  /* 0x0000800e000085a7 */ /* 0x000ea400080010ff */
[----:B--2---:R-:W-:Y:S05]  /*9770*/  @!P0 BRA `(.L_x_166) ;  /* 0xfffffffc00f08947 */ /* 0x004fea000383ffff */
[----:B------:R-:W-:Y:S05]  /*9780*/  BRA `(.L_x_167) ;  /* 0xffffffac00307947 */ /* 0x000fea000383ffff */
.L_x_77:
[----:B------:R-:W-:Y:S07]  /*9790*/  MOV R0, UR7 ;  /* 0x0000000700007c02 */ /* 0x000fee0008000f00 */
.L_x_168:
[----:B-1----:R1:W2:Y:S02]  /*97a0*/  SYNCS.PHASECHK.TRANS64.TRYWAIT P0, [R0+URZ+0x88], R14 ;  /* 0x0000880e000075a7 */ /* 0x0022a400080011ff */
[----:B--2---:R-:W-:Y:S05]  /*97b0*/  @!P0 NANOSLEEP.SYNCS 0x989680 ;  /* 0x009896800000895d */ /* 0x004fea0003900000 */
[----:B------:R-:W2:Y:S02]  /*97c0*/  @!P0 SYNCS.PHASECHK.TRANS64 P0, [R0+URZ+0x88], R14 ;  /* 0x0000880e000085a7 */ /* 0x000ea400080010ff */
[----:B--2---:R-:W-:Y:S05]  /*97d0*/  @!P0 BRA `(.L_x_168) ;  /* 0xfffffffc00f08947 */ /* 0x004fea000383ffff */
[----:B------:R-:W-:Y:S05]  /*97e0*/  BRA `(.L_x_169) ;  /* 0xffffffac00687947 */ /* 0x000fea000383ffff */
.L_x_78:
[----:B------:R-:W-:Y:S07]  /*97f0*/  MOV R0, UR7 ;  /* 0x0000000700007c02 */ /* 0x000fee0008000f00 */
.L_x_170:
[----:B-1----:R1:W2:Y:S02]  /*9800*/  SYNCS.PHASECHK.TRANS64.TRYWAIT P0, [R0+URZ+0x90], R14 ;  /* 0x0000900e000075a7 */ /* 0x0022a400080011ff */
[----:B--2---:R-:W-:Y:S05]  /*9810*/  @!P0 NANOSLEEP.SYNCS 0x989680 ;  /* 0x009896800000895d */ /* 0x004fea0003900000 */
[----:B------:R-:W2:Y:S02]  /*9820*/  @!P0 SYNCS.PHASECHK.TRANS64 P0, [R0+URZ+0x90], R14 ;  /* 0x0000900e000085a7 */ /* 0x000ea400080010ff */
[----:B--2---:R-:W-:Y:S05]  /*9830*/  @!P0 BRA `(.L_x_170) ;  /* 0xfffffffc00f08947 */ /* 0x004fea000383ffff */
[----:B------:R-:W-:Y:S05]  /*9840*/  BRA `(.L_x_171) ;  /* 0xffffffac00ac7947 */ /* 0x000fea000383ffff */
.L_x_79:
[----:B------:R-:W-:Y:S07]  /*9850*/  MOV R0, UR7 ;  /* 0x0000000700007c02 */ /* 0x000fee0008000f00 */
.L_x_172:
[----:B-1----:R1:W2:Y:S02]  /*9860*/  SYNCS.PHASECHK.TRANS64.TRYWAIT P0, [R0+URZ+0x98], R14 ;  /* 0x0000980e000075a7 */ /* 0x0022a400080011ff */
[----:B--2---:R-:W-:Y:S05]  /*9870*/  @!P0 NANOSLEEP.SYNCS 0x989680 ;  /* 0x009896800000895d */ /* 0x004fea0003900000 */
[----:B------:R-:W2:Y:S02]  /*9880*/  @!P0 SYNCS.PHASECHK.TRANS64 P0, [R0+URZ+0x98], R14 ;  /* 0x0000980e000085a7 */ /* 0x000ea400080010ff */
[----:B--2---:R-:W-:Y:S05]  /*9890*/  @!P0 BRA `(.L_x_172) ;  /* 0xfffffffc00f08947 */ /* 0x004fea000383ffff */
[----:B------:R-:W-:Y:S05]  /*98a0*/  BRA `(.L_x_173) ;  /* 0xffffffb000307947 */ /* 0x000fea000383ffff */
.L_x_81:
[----:B------:R-:W-:-:S07]  /*98b0*/  MOV R0, UR7 ;  /* 0x0000000700007c02 */ /* 0x000fce0008000f00 */
.L_x_174:
[----:B-1----:R1:W3:Y:S02]  /*98c0*/  SYNCS.PHASECHK.TRANS64.TRYWAIT P0, [R0+URZ+0x80], R2 ;  /* 0x00008002000075a7 */ /* 0x0022e400080011ff */
[----:B---3--:R-:W-:Y:S05]  /*98d0*/  @!P0 NANOSLEEP.SYNCS 0x989680 ;  /* 0x009896800000895d */ /* 0x008fea0003900000 */
[----:B------:R-:W3:Y:S02]  /*98e0*/  @!P0 SYNCS.PHASECHK.TRANS64 P0, [R0+URZ+0x80], R2 ;  /* 0x00008002000085a7 */ /* 0x000ee400080010ff */
[----:B---3--:R-:W-:Y:S05]  /*98f0*/  @!P0 BRA `(.L_x_174) ;  /* 0xfffffffc00f08947 */ /* 0x008fea000383ffff */
[----:B------:R-:W-:Y:S05]  /*9900*/  BRA `(.L_x_175) ;  /* 0xffffffb000a07947 */ /* 0x000fea000383ffff */
.L_x_82:
[----:B-1----:R-:W-:-:S07]  /*9910*/  MOV R0, UR7 ;  /* 0x0000000700007c02 */ /* 0x002fce0008000f00 */
.L_x_176:
[----:B-1----:R1:W3:Y:S02]  /*9920*/  SYNCS.PHASECHK.TRANS64.TRYWAIT P0, [R0+URZ+0x88], R2 ;  /* 0x00008802000075a7 */ /* 0x0022e400080011ff */
[----:B---3--:R-:W-:Y:S05]  /*9930*/  @!P0 NANOSLEEP.SYNCS 0x989680 ;  /* 0x009896800000895d */ /* 0x008fea0003900000 */
[----:B------:R-:W3:Y:S02]  /*9940*/  @!P0 SYNCS.PHASECHK.TRANS64 P0, [R0+URZ+0x88], R2 ;  /* 0x00008802000085a7 */ /* 0x000ee400080010ff */
[----:B---3--:R-:W-:Y:S05]  /*9950*/  @!P0 BRA `(.L_x_176) ;  /* 0xfffffffc00f08947 */ /* 0x008fea000383ffff */
[----:B------:R-:W-:Y:S05]  /*9960*/  BRA `(.L_x_177) ;  /* 0xffffffb000907947 */ /* 0x000fea000383ffff */
.L_x_83:
[----:B-1----:R-:W-:-:S07]  /*9970*/  MOV R0, UR7 ;  /* 0x0000000700007c02 */ /* 0x002fce0008000f00 */
.L_x_178:
[----:B-1----:R1:W3:Y:S02]  /*9980*/  SYNCS.PHASECHK.TRANS64.TRYWAIT P0, [R0+URZ+0x90], R2 ;  /* 0x00009002000075a7 */ /* 0x0022e400080011ff */
[----:B---3--:R-:W-:Y:S05]  /*9990*/  @!P0 NANOSLEEP.SYNCS 0x989680 ;  /* 0x009896800000895d */ /* 0x008fea0003900000 */
[----:B------:R-:W3:Y:S02]  /*99a0*/  @!P0 SYNCS.PHASECHK.TRANS64 P0, [R0+URZ+0x90], R2 ;  /* 0x00009002000085a7 */ /* 0x000ee400080010ff */
[----:B---3--:R-:W-:Y:S05]  /*99b0*/  @!P0 BRA `(.L_x_178) ;  /* 0xfffffffc00f08947 */ /* 0x008fea000383ffff */
[----:B------:R-:W-:Y:S05]  /*99c0*/  BRA `(.L_x_179) ;  /* 0xffffffb000807947 */ /* 0x000fea000383ffff */
.L_x_85:
[----:B--2---:R2:W4:Y:S02]  /*99d0*/  SYNCS.PHASECHK.TRANS64.TRYWAIT P0, [R0+URZ+0xb0], R2 ;  /* 0x0000b002000075a7 */ /* 0x00452400080011ff */
[----:B----4-:R-:W-:Y:S05]  /*99e0*/  @!P0 NANOSLEEP.SYNCS 0x989680 ;  /* 0x009896800000895d */ /* 0x010fea0003900000 */
[----:B------:R-:W4:Y:S02]  /*99f0*/  @!P0 SYNCS.PHASECHK.TRANS64 P0, [R0+URZ+0xb0], R2 ;  /* 0x0000b002000085a7 */ /* 0x000f2400080010ff */
[----:B----4-:R-:W-:Y:S05]  /*9a00*/  @!P0 BRA `(.L_x_85) ;  /* 0xfffffffc00f08947 */ /* 0x010fea000383ffff */
[----:B------:R-:W-:Y:S05]  /*9a10*/  BRA `(.L_x_180) ;  /* 0xffffffb400487947 */ /* 0x000fea000383ffff */
.L_x_96:
[----:B-1----:R-:W-:Y:S04]  /*9a20*/  MOV R2, UR48 ;  /* 0x0000003000027c02 */ /* 0x002fe80008000f00 */
[----:B------:R1:W3:Y:S03]  /*9a30*/  SYNCS.PHASECHK.TRANS64.TRYWAIT P1, [R2+URZ+0x60], R3 ;  /* 0x00006003020075a7 */ /* 0x0002e600080211ff */
[----:B---3--:R-:W-:Y:S05]  /*9a40*/  @!P1 NANOSLEEP.SYNCS 0x989680 ;  /* 0x009896800000995d */ /* 0x008fea0003900000 */
[----:B------:R-:W3:Y:S02]  /*9a50*/  @!P1 SYNCS.PHASECHK.TRANS64 P1, [R2+URZ+0x60], R3 ;  /* 0x00006003020095a7 */ /* 0x000ee400080210ff */
[----:B---3--:R-:W-:Y:S05]  /*9a60*/  @!P1 BRA `(.L_x_96) ;  /* 0xfffffffc00ec9947 */ /* 0x008fea000383ffff */
[----:B------:R-:W-:Y:S05]  /*9a70*/  BRA `(.L_x_95) ;  /* 0xffffffc000547947 */ /* 0x000fea000383ffff */
.L_x_98:
[----:B-1----:R1:W4:Y:S02]  /*9a80*/  SYNCS.PHASECHK.TRANS64.TRYWAIT P0, [R64+URZ+0xd0], R0 ;  /* 0x0000d000400075a7 */ /* 0x00232400080011ff */
[----:B----4-:R-:W-:Y:S05]  /*9a90*/  @!P0 NANOSLEEP.SYNCS 0x989680 ;  /* 0x009896800000895d */ /* 0x010fea0003900000 */
[----:B------:R-:W4:Y:S02]  /*9aa0*/  @!P0 SYNCS.PHASECHK.TRANS64 P0, [R64+URZ+0xd0], R0 ;  /* 0x0000d000400085a7 */ /* 0x000f2400080010ff */
[----:B----4-:R-:W-:Y:S05]  /*9ab0*/  @!P0 BRA `(.L_x_98) ;  /* 0xfffffffc00f08947 */ /* 0x010fea000383ffff */
[----:B------:R-:W-:Y:S05]  /*9ac0*/  BRA `(.L_x_97) ;  /* 0xffffffc0007c7947 */ /* 0x000fea000383ffff */
.L_x_107:
[----:B--2---:R2:W4:Y:S02]  /*9ad0*/  SYNCS.PHASECHK.TRANS64.TRYWAIT P0, [R2+URZ+0x60], R0 ;  /* 0x00006000020075a7 */ /* 0x00452400080011ff */
[----:B----4-:R-:W-:Y:S05]  /*9ae0*/  @!P0 NANOSLEEP.SYNCS 0x989680 ;  /* 0x009896800000895d */ /* 0x010fea0003900000 */
[----:B------:R-:W4:Y:S02]  /*9af0*/  @!P0 SYNCS.PHASECHK.TRANS64 P0, [R2+URZ+0x60], R0 ;  /* 0x00006000020085a7 */ /* 0x000f2400080010ff */
[----:B----4-:R-:W-:Y:S05]  /*9b00*/  @!P0 BRA `(.L_x_107) ;  /* 0xfffffffc00f08947 */ /* 0x010fea000383ffff */
[----:B------:R-:W-:Y:S05]  /*9b10*/  BRA `(.L_x_106) ;  /* 0xffffffcc00587947 */ /* 0x000fea000383ffff */
.L_x_115:
[----:B--2---:R2:W4:Y:S02]  /*9b20*/  SYNCS.PHASECHK.TRANS64.TRYWAIT P0, [R0+URZ+0x60], R6 ;  /* 0x00006006000075a7 */ /* 0x00452400080011ff */
[----:B----4-:R-:W-:Y:S05]  /*9b30*/  @!P0 NANOSLEEP.SYNCS 0x989680 ;  /* 0x009896800000895d */ /* 0x010fea0003900000 */
[----:B------:R-:W4:Y:S02]  /*9b40*/  @!P0 SYNCS.PHASECHK.TRANS64 P0, [R0+URZ+0x60], R6 ;  /* 0x00006006000085a7 */ /* 0x000f2400080010ff */
[----:B----4-:R-:W-:Y:S05]  /*9b50*/  @!P0 BRA `(.L_x_115) ;  /* 0xfffffffc00f08947 */ /* 0x010fea000383ffff */
[----:B------:R-:W-:Y:S05]  /*9b60*/  BRA `(.L_x_114) ;  /* 0xffffffd800587947 */ /* 0x000fea000383ffff */
.L_x_123:
[----:B--2---:R2:W4:Y:S02]  /*9b70*/  SYNCS.PHASECHK.TRANS64.TRYWAIT P0, [R0+URZ+0x60], R5 ;  /* 0x00006005000075a7 */ /* 0x00452400080011ff */
[----:B----4-:R-:W-:Y:S05]  /*9b80*/  @!P0 NANOSLEEP.SYNCS 0x989680 ;  /* 0x009896800000895d */ /* 0x010fea0003900000 */
[----:B------:R-:W4:Y:S02]  /*9b90*/  @!P0 SYNCS.PHASECHK.TRANS64 P0, [R0+URZ+0x60], R5 ;  /* 0x00006005000085a7 */ /* 0x000f2400080010ff */
[----:B----4-:R-:W-:Y:S05]  /*9ba0*/  @!P0 BRA `(.L_x_123) ;  /* 0xfffffffc00f08947 */ /* 0x010fea000383ffff */
[----:B------:R-:W-:Y:S05]  /*9bb0*/  BRA `(.L_x_122) ;  /* 0xffffffe400587947 */ /* 0x000fea000383ffff */
        .weak           $__internal_0_$__cuda_sm10x_tcgen05_guardrail_trap_col_being_dealloced_not_returned_by_alloc
        .type           $__internal_0_$__cuda_sm10x_tcgen05_guardrail_trap_col_being_dealloced_not_returned_by_alloc,@function
        .size           $__internal_0_$__cuda_sm10x_tcgen05_guardrail_trap_col_being_dealloced_not_returned_by_alloc,($__internal_1_$__cuda_sm10x_tcgen05_guardrail_trap_phase_invalid_during_alloc - $__internal_0_$__cuda_sm10x_tcgen05_guardrail_trap_col_being_dealloced_not_returned_by_alloc)
$__internal_0_$__cuda_sm10x_tcgen05_guardrail_trap_col_being_dealloced_not_returned_by_alloc:
[----:B------:R-:W-:Y:S05]  /*9bc0*/  BPT.TRAP 0x1 ;  /* 0x000000040000795c */ /* 0x000fea0000300000 */
[----:B------:R-:W-:-:S04]  /*9bd0*/  HFMA2 R3, -RZ, RZ, 0, 0 ;  /* 0x00000000ff037431 */ /* 0x000fc800000001ff */
[----:B------:R-:W-:Y:S05]  /*9be0*/  RET.REL.NODEC R2 `(_ZN7cutlass13device_kernelINS_4gemm6kernel13GemmUniversalIN4cute5tupleIJiiiiEEENS1_10collective13CollectiveMmaINS1_35MainloopSm100TmaUmmaWarpSpecializedILi6ELi2ELi4ENS5_IJNS4_1CILi1EEESB_SB_EEEEENS5_IJNSA_ILi128EEESE_NSA_ILi64EEEEEENS_6half_tENS5_IJSB_llEEESH_SI_NS4_8TiledMMAINS4_8MMA_AtomIJNS4_20SM100_MMA_F16BF16_SSISH_SH_fLi128ELi128ELNS4_4UMMA5MajorE1ELSN_1ELNSM_7ScaleInE0ELSO_0EEEEEENS4_6LayoutISC_NS5_IJNSA_ILi0EEESS_SS_EEEEENS5_IJNS4_10UnderscoreESV_SV_EEEEENS4_13SM90_TMA_LOADENS4_14ComposedLayoutINS4_7SwizzleILi3ELi4ELi3EEENS4_18smem_ptr_flag_bitsILi16EEENSR_INS5_IJSF_NSA_ILi8EEEEEENS5_IJSB_SF_EEEEEEEvNS4_8identityESY_S18_vS19_EENS_8epilogue10collective18CollectiveEpilogueINS1B_23Sm100TmaWarpSpecializedILi4ELi2ELi32ELb1ELb0EEEJSG_NS5_IJNSR_ISE_SB_EENSR_INSA_ILi32EEESB_EEEEESH_NS5_IJlSB_lEEESH_S1K_NS1B_6fusion15FusionCallbacksIS1F_NS1L_17LinearCombinationISH_fSH_fLNS_15FloatRoundStyleE2EEESG_S1J_JEEENS4_5SM1004TMEM4LOAD26SM100_TMEM_LOAD_32dp32b32xESY_NSZ_INS10_ILi2ELi4ELi3EEES13_NSR_INS5_IJS14_S1H_EEENS5_IJS1H_SB_EEEEEEENS4_39AutoVectorizingCopyWithAssumedAlignmentILi128EEENS4_14SM90_TMA_STOREES1Z_S21_S21_EEEvvEEEEvNT_6ParamsE) ;  /* 0xffffff6402047950 */ /* 0x000fea0003c3ffff */
        .weak           $__internal_1_$__cuda_sm10x_tcgen05_guardrail_trap_phase_invalid_during_alloc
        .type           $__internal_1_$__cuda_sm10x_tcgen05_guardrail_trap_phase_invalid_during_alloc,@function
        .size           $__internal_1_$__cuda_sm10x_tcgen05_guardrail_trap_phase_invalid_during_alloc,($__internal_2_$__cuda_sm10x_tcgen05_guardrail_trap_unallocated_columns_being_dealloced - $__internal_1_$__cuda_sm10x_tcgen05_guardrail_trap_phase_invalid_during_alloc)
$__internal_1_$__cuda_sm10x_tcgen05_guardrail_trap_phase_invalid_during_alloc:
[----:B------:R-:W-:Y:S05]  /*9bf0*/  BPT.TRAP 0x1 ;  /* 0x000000040000795c */ /* 0x000fea0000300000 */
[----:B------:R-:W-:-:S04]  /*9c00*/  MOV R3, 0x0 ;  /* 0x0000000000037802 */ /* 0x000fc80000000f00 */
[----:B------:R-:W-:Y:S05]  /*9c10*/  RET.REL.NODEC R2 `(_ZN7cutlass13device_kernelINS_4gemm6kernel13GemmUniversalIN4cute5tupleIJiiiiEEENS1_10collective13CollectiveMmaINS1_35MainloopSm100TmaUmmaWarpSpecializedILi6ELi2ELi4ENS5_IJNS4_1CILi1EEESB_SB_EEEEENS5_IJNSA_ILi128EEESE_NSA_ILi64EEEEEENS_6half_tENS5_IJSB_llEEESH_SI_NS4_8TiledMMAINS4_8MMA_AtomIJNS4_20SM100_MMA_F16BF16_SSISH_SH_fLi128ELi128ELNS4_4UMMA5MajorE1ELSN_1ELNSM_7ScaleInE0ELSO_0EEEEEENS4_6LayoutISC_NS5_IJNSA_ILi0EEESS_SS_EEEEENS5_IJNS4_10UnderscoreESV_SV_EEEEENS4_13SM90_TMA_LOADENS4_14ComposedLayoutINS4_7SwizzleILi3ELi4ELi3EEENS4_18smem_ptr_flag_bitsILi16EEENSR_INS5_IJSF_NSA_ILi8EEEEEENS5_IJSB_SF_EEEEEEEvNS4_8identityESY_S18_vS19_EENS_8epilogue10collective18CollectiveEpilogueINS1B_23Sm100TmaWarpSpecializedILi4ELi2ELi32ELb1ELb0EEEJSG_NS5_IJNSR_ISE_SB_EENSR_INSA_ILi32EEESB_EEEEESH_NS5_IJlSB_lEEESH_S1K_NS1B_6fusion15FusionCallbacksIS1F_NS1L_17LinearCombinationISH_fSH_fLNS_15FloatRoundStyleE2EEESG_S1J_JEEENS4_5SM1004TMEM4LOAD26SM100_TMEM_LOAD_32dp32b32xESY_NSZ_INS10_ILi2ELi4ELi3EEES13_NSR_INS5_IJS14_S1H_EEENS5_IJS1H_SB_EEEEEEENS4_39AutoVectorizingCopyWithAssumedAlignmentILi128EEENS4_14SM90_TMA_STOREES1Z_S21_S21_EEEvvEEEEvNT_6ParamsE) ;  /* 0xffffff6002f87950 */ /* 0x000fea0003c3ffff */
        .weak           $__internal_2_$__cuda_sm10x_tcgen05_guardrail_trap_unallocated_columns_being_dealloced
        .type           $__internal_2_$__cuda_sm10x_tcgen05_guardrail_trap_unallocated_columns_being_dealloced,@function
        .size           $__internal_2_$__cuda_sm10x_tcgen05_guardrail_trap_unallocated_columns_being_dealloced,(.L_x_182 - $__internal_2_$__cuda_sm10x_tcgen05_guardrail_trap_unallocated_columns_being_dealloced)
$__internal_2_$__cuda_sm10x_tcgen05_guardrail_trap_unallocated_columns_being_dealloced:
[----:B------:R-:W-:Y:S05]  /*9c20*/  BPT.TRAP 0x1 ;  /* 0x000000040000795c */ /* 0x000fea0000300000 */
[----:B------:R-:W-:-:S04]  /*9c30*/  HFMA2 R3, -RZ, RZ, 0, 0 ;  /* 0x00000000ff037431 */ /* 0x000fc800000001ff */
[----:B------:R-:W-:Y:S05]  /*9c40*/  RET.REL.NODEC R2 `(_ZN7cutlass13device_kernelINS_4gemm6kernel13GemmUniversalIN4cute5tupleIJiiiiEEENS1_10collective13CollectiveMmaINS1_35MainloopSm100TmaUmmaWarpSpecializedILi6ELi2ELi4ENS5_IJNS4_1CILi1EEESB_SB_EEEEENS5_IJNSA_ILi128EEESE_NSA_ILi64EEEEEENS_6half_tENS5_IJSB_llEEESH_SI_NS4_8TiledMMAINS4_8MMA_AtomIJNS4_20SM100_MMA_F16BF16_SSISH_SH_fLi128ELi128ELNS4_4UMMA5MajorE1ELSN_1ELNSM_7ScaleInE0ELSO_0EEEEEENS4_6LayoutISC_NS5_IJNSA_ILi0EEESS_SS_EEEEENS5_IJNS4_10UnderscoreESV_SV_EEEEENS4_13SM90_TMA_LOADENS4_14ComposedLayoutINS4_7SwizzleILi3ELi4ELi3EEENS4_18smem_ptr_flag_bitsILi16EEENSR_INS5_IJSF_NSA_ILi8EEEEEENS5_IJSB_SF_EEEEEEEvNS4_8identityESY_S18_vS19_EENS_8epilogue10collective18CollectiveEpilogueINS1B_23Sm100TmaWarpSpecializedILi4ELi2ELi32ELb1ELb0EEEJSG_NS5_IJNSR_ISE_SB_EENSR_INSA_ILi32EEESB_EEEEESH_NS5_IJlSB_lEEESH_S1K_NS1B_6fusion15FusionCallbacksIS1F_NS1L_17LinearCombinationISH_fSH_fLNS_15FloatRoundStyleE2EEESG_S1J_JEEENS4_5SM1004TMEM4LOAD26SM100_TMEM_LOAD_32dp32b32xESY_NSZ_INS10_ILi2ELi4ELi3EEES13_NSR_INS5_IJS14_S1H_EEENS5_IJS1H_SB_EEEEEEENS4_39AutoVectorizingCopyWithAssumedAlignmentILi128EEENS4_14SM90_TMA_STOREES1Z_S21_S21_EEEvvEEEEvNT_6ParamsE) ;  /* 0xffffff6002ec7950 */ /* 0x000fea0003c3ffff */
.L_x_181:
[----:B------:R-:W-:-:S00]  /*9c50*/  BRA `(.L_x_181) ;  /* 0xfffffffc00fc7947 */ /* 0x000fc0000383ffff */
[----:B------:R-:W-:-:S00]  /*9c60*/  NOP ;  /* 0x0000000000007918 */ /* 0x000fc00000000000 */
        /* <DEDUP_REMOVED lines=9> */
.L_x_182:


//--------------------- .nv.global.init           --------------------------
	.section	.nv.global.init,"aw",@progbits
.nv.global.init:
	.type		$str$27,@object
	.size		$str$27,($str$28 - $str$27)
$str$27:
        /*0000*/ 	.byte	0x28, 0x61, 0x64, 0x64, 0x72, 0x65, 0x73, 0x73, 0x20, 0x26, 0x20, 0x6d, 0x61, 0x73, 0x6b, 0x29
        /*0010*/ 	.byte	0x20, 0x3d, 0x3d, 0x20, 0x30, 0x00
	.type		$str$28,@object
	.size		$str$28,($str$26 - $str$28)
$str$28:
        /*0016*/ 	.byte	0x2f, 0x74, 0x6d, 0x70, 0x2f, 0x63, 0x75, 0x74, 0x6c, 0x61, 0x73, 0x73, 0x5f, 0x73, 0x77, 0x65
        /*0026*/ 	.byte	0x65, 0x70, 0x5f, 0x73, 0x72, 0x63, 0x2f, 0x69, 0x6e, 0x63, 0x6c, 0x75, 0x64, 0x65, 0x2f, 0x63
        /*0036*/ 	.byte	0x75, 0x74, 0x65, 0x2f, 0x70, 0x6f, 0x69, 0x6e, 0x74, 0x65, 0x72, 0x5f, 0x66, 0x6c, 0x61, 0x67
        /*0046*/ 	.byte	0x67, 0x65, 0x64, 0x2e, 0x68, 0x70, 0x70, 0x00
	.type		$str$26,@object
	.size		$str$26,($str$25 - $str$26)
$str$26:
        /*004e*/ 	.byte	0x2f, 0x74, 0x6d, 0x70, 0x2f, 0x63, 0x75, 0x74, 0x6c, 0x61, 0x73, 0x73, 0x5f, 0x73, 0x77, 0x65
        /*005e*/ 	.byte	0x65, 0x70, 0x5f, 0x73, 0x72, 0x63, 0x2f, 0x69, 0x6e, 0x63, 0x6c, 0x75, 0x64, 0x65, 0x2f, 0x63
        /*006e*/ 	.byte	0x75, 0x74, 0x65, 0x2f, 0x61, 0x74, 0x6f, 0x6d, 0x2f, 0x63, 0x6f, 0x70, 0x79, 0x5f, 0x74, 0x72
        /*007e*/ 	.byte	0x61, 0x69, 0x74, 0x73, 0x5f, 0x73, 0x6d, 0x31, 0x30, 0x30, 0x2e, 0x68, 0x70, 0x70, 0x00
	.type		$str$25,@object
	.size		$str$25,(__unnamed_1 - $str$25)
$str$25:
        /*008d*/ 	.byte	0x28, 0x28, 0x75, 0x69, 0x6e, 0x74, 0x33, 0x32, 0x5f, 0x74, 0x28, 0x74, 0x68, 0x72, 0x65, 0x61
        /*009d*/ 	.byte	0x64, 0x49, 0x64, 0x78, 0x2e, 0x78, 0x29, 0x20, 0x2f, 0x20, 0x33, 0x32, 0x29, 0x20, 0x25, 0x20
        /*00ad*/ 	.byte	0x34, 0x29, 0x20, 0x3d, 0x3d, 0x20, 0x28, 0x28, 0x28, 0x74, 0x6d, 0x65, 0x6d, 0x5f, 0x61, 0x64
        /*00bd*/ 	.byte	0x64, 0x72, 0x20, 0x3e, 0x3e, 0x20, 0x31, 0x36, 0x29, 0x20, 0x2f, 0x20, 0x33, 0x32, 0x29, 0x20
        /*00cd*/ 	.byte	0x25, 0x20, 0x34, 0x29, 0x00
	.type		__unnamed_1,@object
	.size		__unnamed_1,(__unnamed_2 - __unnamed_1)
__unnamed_1:
        /*00d2*/ 	.byte	0x61, 0x75, 0x74, 0x6f, 0x20, 0x63, 0x75, 0x74, 0x65, 0x3a, 0x3a, 0x61, 0x73, 0x5f, 0x70, 0x6f
        /* <DEDUP_REMOVED lines=24> */
        /*0262*/ 	.byte	0x3e, 0x3e, 0x3e, 0x3e, 0x5d, 0x00
	.type		__unnamed_2,@object
	.size		__unnamed_2,(.L_2 - __unnamed_2)
__unnamed_2:
        /* <DEDUP_REMOVED lines=42> */
        /*0508*/ 	.byte	0x3e, 0x3e, 0x5d, 0x00
.L_2:


//--------------------- .nv.shared._ZN7cutlass13device_kernelINS_4gemm6kernel13GemmUniversalIN4cute5tupleIJiiiiEEENS1_10collective13CollectiveMmaINS1_35MainloopSm100TmaUmmaWarpSpecializedILi6ELi2ELi4ENS5_IJNS4_1CILi1EEESB_SB_EEEEENS5_IJNSA_ILi128EEESE_NSA_ILi64EEEEEENS_6half_tENS5_IJSB_llEEESH_SI_NS4_8TiledMMAINS4_8MMA_AtomIJNS4_20SM100_MMA_F16BF16_SSISH_SH_fLi128ELi128ELNS4_4UMMA5MajorE1ELSN_1ELNSM_7ScaleInE0ELSO_0EEEEEENS4_6LayoutISC_NS5_IJNSA_ILi0EEESS_SS_EEEEENS5_IJNS4_10UnderscoreESV_SV_EEEEENS4_13SM90_TMA_LOADENS4_14ComposedLayoutINS4_7SwizzleILi3ELi4ELi3EEENS4_18smem_ptr_flag_bitsILi16EEENSR_INS5_IJSF_NSA_ILi8EEEEEENS5_IJSB_SF_EEEEEEEvNS4_8identityESY_S18_vS19_EENS_8epilogue10collective18CollectiveEpilogueINS1B_23Sm100TmaWarpSpecializedILi4ELi2ELi32ELb1ELb0EEEJSG_NS5_IJNSR_ISE_SB_EENSR_INSA_ILi32EEESB_EEEEESH_NS5_IJlSB_lEEESH_S1K_NS1B_6fusion15FusionCallbacksIS1F_NS1L_17LinearCombinationISH_fSH_fLNS_15FloatRoundStyleE2EEESG_S1J_JEEENS4_5SM1004TMEM4LOAD26SM100_TMEM_LOAD_32dp32b32xESY_NSZ_INS10_ILi2ELi4ELi3EEES13_NSR_INS5_IJS14_S1H_EEENS5_IJS1H_SB_EEEEEEENS4_39AutoVectorizingCopyWithAssumedAlignmentILi128EEENS4_14SM90_TMA_STOREES1Z_S21_S21_EEEvvEEEEvNT_6ParamsE --------------------------
	.section	.nv.shared._ZN7cutlass13device_kernelINS_4gemm6kernel13GemmUniversalIN4cute5tupleIJiiiiEEENS1_10collective13CollectiveMmaINS1_35MainloopSm100TmaUmmaWarpSpecializedILi6ELi2ELi4ENS5_IJNS4_1CILi1EEESB_SB_EEEEENS5_IJNSA_ILi128EEESE_NSA_ILi64EEEEEENS_6half_tENS5_IJSB_llEEESH_SI_NS4_8TiledMMAINS4_8MMA_AtomIJNS4_20SM100_MMA_F16BF16_SSISH_SH_fLi128ELi128ELNS4_4UMMA5MajorE1ELSN_1ELNSM_7ScaleInE0ELSO_0EEEEEENS4_6LayoutISC_NS5_IJNSA_ILi0EEESS_SS_EEEEENS5_IJNS4_10UnderscoreESV_SV_EEEEENS4_13SM90_TMA_LOADENS4_14ComposedLayoutINS4_7SwizzleILi3ELi4ELi3EEENS4_18smem_ptr_flag_bitsILi16EEENSR_INS5_IJSF_NSA_ILi8EEEEEENS5_IJSB_SF_EEEEEEEvNS4_8identityESY_S18_vS19_EENS_8epilogue10collective18CollectiveEpilogueINS1B_23Sm100TmaWarpSpecializedILi4ELi2ELi32ELb1ELb0EEEJSG_NS5_IJNSR_ISE_SB_EENSR_INSA_ILi32EEESB_EEEEESH_NS5_IJlSB_lEEESH_S1K_NS1B_6fusion15FusionCallbacksIS1F_NS1L_17LinearCombinationISH_fSH_fLNS_15FloatRoundStyleE2EEESG_S1J_JEEENS4_5SM1004TMEM4LOAD26SM100_TMEM_LOAD_32dp32b32xESY_NSZ_INS10_ILi2ELi4ELi3EEES13_NSR_INS5_IJS14_S1H_EEENS5_IJS1H_SB_EEEEEEENS4_39AutoVectorizingCopyWithAssumedAlignmentILi128EEENS4_14SM90_TMA_STOREES1Z_S21_S21_EEEvvEEEEvNT_6ParamsE,"aw",@nobits
	.sectionflags	@""
	.align	16
	.zero		1024


//--------------------- .nv.shared.reserved.0     --------------------------
	.section	.nv.shared.reserved.0,"aw",@nobits
	.weak		__nv_reservedSMEM_offset_0_alias
	.size		__nv_reservedSMEM_offset_0_alias, 0, 64
	.other		__nv_reservedSMEM_offset_0_alias,@"STO_CUDA_RESERVED_SHARED STV_DEFAULT"
__nv_reservedSMEM_offset_0_alias:
	.zero		0
.nv.shared.reserved.0:
	.zero		64
	.weak		__nv_reservedSMEM_tcgen05_partition
	.type		__nv_reservedSMEM_tcgen05_partition,@object
	.size		__nv_reservedSMEM_tcgen05_partition,(.L_0 - __nv_reservedSMEM_tcgen05_partition)
__nv_reservedSMEM_tcgen05_partition:
	.zero		32
.L_0:


//--------------------- .nv.global                --------------------------
	.section	.nv.global,"aw",@nobits
.nv.global:
	.type		_ZN40_INTERNAL_31f115c9_4_k_cu_d06e8e20_397924cute1_E,@object
	.size		_ZN40_INTERNAL_31f115c9_4_k_cu_d06e8e20_397924cute1_E,(_ZN40_INTERNAL_31f115c9_4_k_cu_d06e8e20_397924cuda3std3__45__cpo6cbeginE - _ZN40_INTERNAL_31f115c9_4_k_cu_d06e8e20_397924cute1_E)
_ZN40_INTERNAL_31f115c9_4_k_cu_d06e8e20_397924cute1_E:
	.zero		1
	.type		_ZN40_INTERNAL_31f115c9_4_k_cu_d06e8e20_397924cuda3std3__45__cpo6cbeginE,@object
	.size		_ZN40_INTERNAL_31f115c9_4_k_cu_d06e8e20_397924cuda3std3__45__cpo6cbeginE,(_ZN40_INTERNAL_31f115c9_4_k_cu_d06e8e20_397924cuda3std3__48in_placeE - _ZN40_INTERNAL_31f115c9_4_k_cu_d06e8e20_397924cuda3std3__45__cpo6cbeginE)
_ZN40_INTERNAL_31f115c9_4_k_cu_d06e8e20_397924cuda3std3__45__cpo6cbeginE:
	.zero		1
	.type		_ZN40_INTERNAL_31f115c9_4_k_cu_d06e8e20_397924cuda3std3__48in_placeE,@object
	.size		_ZN40_INTERNAL_31f115c9_4_k_cu_d06e8e20_397924cuda3std3__48in_placeE,(_ZN40_INTERNAL_31f115c9_4_k_cu_d06e8e20_397924cuda3std6ranges3__45__cpo9iter_moveE - _ZN40_INTERNAL_31f115c9_4_k_cu_d06e8e20_397924cuda3std3__48in_placeE)
_ZN40_INTERNAL_31f115c9_4_k_cu_d06e8e20_397924cuda3std3__48in_placeE:
	.zero		1
	.type		_ZN40_INTERNAL_31f115c9_4_k_cu_d06e8e20_397924cuda3std6ranges3__45__cpo9iter_moveE,@object
	.size		_ZN40_INTERNAL_31f115c9_4_k_cu_d06e8e20_397924cuda3std6ranges3__45__cpo9iter_moveE,(_ZN40_INTERNAL_31f115c9_4_k_cu_d06e8e20_397924cuda3std3__45__cpo5beginE - _ZN40_INTERNAL_31f115c9_4_k_cu_d06e8e20_397924cuda3std6ranges3__45__cpo9iter_moveE)
_ZN40_INTERNAL_31f115c9_4_k_cu_d06e8e20_397924cuda3std6ranges3__45__cpo9iter_moveE:
	.zero		1
	.type		_ZN40_INTERNAL_31f115c9_4_k_cu_d06e8e20_397924cuda3std3__45__cpo5beginE,@object
	.size		_ZN40_INTERNAL_31f115c9_4_k_cu_d06e8e20_397924cuda3std3__45__cpo5beginE,(_ZN40_INTERNAL_31f115c9_4_k_cu_d06e8e20_397924cuda3std3__442_GLOBAL__N__31f115c9_4_k_cu_d06e8e20_397926ignoreE - _ZN40_INTERNAL_31f115c9_4_k_cu_d06e8e20_397924cuda3std3__45__cpo5beginE)
_ZN40_INTERNAL_31f115c9_4_k_cu_d06e8e20_397924cuda3std3__45__cpo5beginE:
	.zero		1
	.type		_ZN40_INTERNAL_31f115c9_4_k_cu_d06e8e20_397924cuda3std3__442_GLOBAL__N__31f115c9_4_k_cu_d06e8e20_397926ignoreE,@object
	.size		_ZN40_INTERNAL_31f115c9_4_k_cu_d06e8e20_397924cuda3std3__442_GLOBAL__N__31f115c9_4_k_cu_d06e8e20_397926ignoreE,(_ZN40_INTERNAL_31f115c9_4_k_cu_d06e8e20_397924cute7productE - _ZN40_INTERNAL_31f115c9_4_k_cu_d06e8e20_397924cuda3std3__442_GLOBAL__N__31f115c9_4_k_cu_d06e8e20_397926ignoreE)
_ZN40_INTERNAL_31f115c9_4_k_cu_d06e8e20_397924cuda3std3__442_GLOBAL__N__31f115c9_4_k_cu_d06e8e20_397926ignoreE:
	.zero		1
	.type		_ZN40_INTERNAL_31f115c9_4_k_cu_d06e8e20_397924cute7productE,@object
	.size		_ZN40_INTERNAL_31f115c9_4_k_cu_d06e8e20_397924cute7productE,(_ZN40_INTERNAL_31f115c9_4_k_cu_d06e8e20_397924cuda3std3__45__cpo3endE - _ZN40_INTERNAL_31f115c9_4_k_cu_d06e8e20_397924cute7productE)
_ZN40_INTERNAL_31f115c9_4_k_cu_d06e8e20_397924cute7productE:
	.zero		1
	.type		_ZN40_INTERNAL_31f115c9_4_k_cu_d06e8e20_397924cuda3std3__45__cpo3endE,@object
	.size		_ZN40_INTERNAL_31f115c9_4_k_cu_d06e8e20_397924cuda3std3__45__cpo3endE,(_ZN40_INTERNAL_31f115c9_4_k_cu_d06e8e20_397924cuda3std3__419piecewise_constructE - _ZN40_INTERNAL_31f115c9_4_k_cu_d06e8e20_397924cuda3std3__45__cpo3endE)
_ZN40_INTERNAL_31f115c9_4_k_cu_d06e8e20_397924cuda3std3__45__cpo3endE:
	.zero		1
	.type		_ZN40_INTERNAL_31f115c9_4_k_cu_d06e8e20_397924cuda3std3__419piecewise_constructE,@object
	.size		_ZN40_INTERNAL_31f115c9_4_k_cu_d06e8e20_397924cuda3std3__419piecewise_constructE,(_ZN40_INTERNAL_31f115c9_4_k_cu_d06e8e20_397924cuda3std3__45__cpo4cendE - _ZN40_INTERNAL_31f115c9_4_k_cu_d06e8e20_397924cuda3std3__419piecewise_constructE)
_ZN40_INTERNAL_31f115c9_4_k_cu_d06e8e20_397924cuda3std3__419piecewise_constructE:
	.zero		1
	.type		_ZN40_INTERNAL_31f115c9_4_k_cu_d06e8e20_397924cuda3std3__45__cpo4cendE,@object
	.size		_ZN40_INTERNAL_31f115c9_4_k_cu_d06e8e20_397924cuda3std3__45__cpo4cendE,(_ZN40_INTERNAL_31f115c9_4_k_cu_d06e8e20_397924cuda3std6ranges3__45__cpo4swapE - _ZN40_INTERNAL_31f115c9_4_k_cu_d06e8e20_397924cuda3std3__45__cpo4cendE)
_ZN40_INTERNAL_31f115c9_4_k_cu_d06e8e20_397924cuda3std3__45__cpo4cendE:
	.zero		1
	.type		_ZN40_INTERNAL_31f115c9_4_k_cu_d06e8e20_397924cuda3std6ranges3__45__cpo4swapE,@object
	.size		_ZN40_INTERNAL_31f115c9_4_k_cu_d06e8e20_397924cuda3std6ranges3__45__cpo4swapE,(.L_10 - _ZN40_INTERNAL_31f115c9_4_k_cu_d06e8e20_397924cuda3std6ranges3__45__cpo4swapE)
_ZN40_INTERNAL_31f115c9_4_k_cu_d06e8e20_397924cuda3std6ranges3__45__cpo4swapE:
	.zero		1
.L_10:


//--------------------- .nv.constant0._ZN7cutlass13device_kernelINS_4gemm6kernel13GemmUniversalIN4cute5tupleIJiiiiEEENS1_10collective13CollectiveMmaINS1_35MainloopSm100TmaUmmaWarpSpecializedILi6ELi2ELi4ENS5_IJNS4_1CILi1EEESB_SB_EEEEENS5_IJNSA_ILi128EEESE_NSA_ILi64EEEEEENS_6half_tENS5_IJSB_llEEESH_SI_NS4_8TiledMMAINS4_8MMA_AtomIJNS4_20SM100_MMA_F16BF16_SSISH_SH_fLi128ELi128ELNS4_4UMMA5MajorE1ELSN_1ELNSM_7ScaleInE0ELSO_0EEEEEENS4_6LayoutISC_NS5_IJNSA_ILi0EEESS_SS_EEEEENS5_IJNS4_10UnderscoreESV_SV_EEEEENS4_13SM90_TMA_LOADENS4_14ComposedLayoutINS4_7SwizzleILi3ELi4ELi3EEENS4_18smem_ptr_flag_bitsILi16EEENSR_INS5_IJSF_NSA_ILi8EEEEEENS5_IJSB_SF_EEEEEEEvNS4_8identityESY_S18_vS19_EENS_8epilogue10collective18CollectiveEpilogueINS1B_23Sm100TmaWarpSpecializedILi4ELi2ELi32ELb1ELb0EEEJSG_NS5_IJNSR_ISE_SB_EENSR_INSA_ILi32EEESB_EEEEESH_NS5_IJlSB_lEEESH_S1K_NS1B_6fusion15FusionCallbacksIS1F_NS1L_17LinearCombinationISH_fSH_fLNS_15FloatRoundStyleE2EEESG_S1J_JEEENS4_5SM1004TMEM4LOAD26SM100_TMEM_LOAD_32dp32b32xESY_NSZ_INS10_ILi2ELi4ELi3EEES13_NSR_INS5_IJS14_S1H_EEENS5_IJS1H_SB_EEEEEEENS4_39AutoVectorizingCopyWithAssumedAlignmentILi128EEENS4_14SM90_TMA_STOREES1Z_S21_S21_EEEvvEEEEvNT_6ParamsE --------------------------
	.section	.nv.constant0._ZN7cutlass13device_kernelINS_4gemm6kernel13GemmUniversalIN4cute5tupleIJiiiiEEENS1_10collective13CollectiveMmaINS1_35MainloopSm100TmaUmmaWarpSpecializedILi6ELi2ELi4ENS5_IJNS4_1CILi1EEESB_SB_EEEEENS5_IJNSA_ILi128EEESE_NSA_ILi64EEEEEENS_6half_tENS5_IJSB_llEEESH_SI_NS4_8TiledMMAINS4_8MMA_AtomIJNS4_20SM100_MMA_F16BF16_SSISH_SH_fLi128ELi128ELNS4_4UMMA5MajorE1ELSN_1ELNSM_7ScaleInE0ELSO_0EEEEEENS4_6LayoutISC_NS5_IJNSA_ILi0EEESS_SS_EEEEENS5_IJNS4_10UnderscoreESV_SV_EEEEENS4_13SM90_TMA_LOADENS4_14ComposedLayoutINS4_7SwizzleILi3ELi4ELi3EEENS4_18smem_ptr_flag_bitsILi16EEENSR_INS5_IJSF_NSA_ILi8EEEEEENS5_IJSB_SF_EEEEEEEvNS4_8identityESY_S18_vS19_EENS_8epilogue10collective18CollectiveEpilogueINS1B_23Sm100TmaWarpSpecializedILi4ELi2ELi32ELb1ELb0EEEJSG_NS5_IJNSR_ISE_SB_EENSR_INSA_ILi32EEESB_EEEEESH_NS5_IJlSB_lEEESH_S1K_NS1B_6fusion15FusionCallbacksIS1F_NS1L_17LinearCombinationISH_fSH_fLNS_15FloatRoundStyleE2EEESG_S1J_JEEENS4_5SM1004TMEM4LOAD26SM100_TMEM_LOAD_32dp32b32xESY_NSZ_INS10_ILi2ELi4ELi3EEES13_NSR_INS5_IJS14_S1H_EEENS5_IJS1H_SB_EEEEEEENS4_39AutoVectorizingCopyWithAssumedAlignmentILi128EEENS4_14SM90_TMA_STOREES1Z_S21_S21_EEEvvEEEEvNT_6ParamsE,"a",@progbits
	.sectionflags	@""
	.align	4
.nv.constant0._ZN7cutlass13device_kernelINS_4gemm6kernel13GemmUniversalIN4cute5tupleIJiiiiEEENS1_10collective13CollectiveMmaINS1_35MainloopSm100TmaUmmaWarpSpecializedILi6ELi2ELi4ENS5_IJNS4_1CILi1EEESB_SB_EEEEENS5_IJNSA_ILi128EEESE_NSA_ILi64EEEEEENS_6half_tENS5_IJSB_llEEESH_SI_NS4_8TiledMMAINS4_8MMA_AtomIJNS4_20SM100_MMA_F16BF16_SSISH_SH_fLi128ELi128ELNS4_4UMMA5MajorE1ELSN_1ELNSM_7ScaleInE0ELSO_0EEEEEENS4_6LayoutISC_NS5_IJNSA_ILi0EEESS_SS_EEEEENS5_IJNS4_10UnderscoreESV_SV_EEEEENS4_13SM90_TMA_LOADENS4_14ComposedLayoutINS4_7SwizzleILi3ELi4ELi3EEENS4_18smem_ptr_flag_bitsILi16EEENSR_INS5_IJSF_NSA_ILi8EEEEEENS5_IJSB_SF_EEEEEEEvNS4_8identityESY_S18_vS19_EENS_8epilogue10collective18CollectiveEpilogueINS1B_23Sm100TmaWarpSpecializedILi4ELi2ELi32ELb1ELb0EEEJSG_NS5_IJNSR_ISE_SB_EENSR_INSA_ILi32EEESB_EEEEESH_NS5_IJlSB_lEEESH_S1K_NS1B_6fusion15FusionCallbacksIS1F_NS1L_17LinearCombinationISH_fSH_fLNS_15FloatRoundStyleE2EEESG_S1J_JEEENS4_5SM1004TMEM4LOAD26SM100_TMEM_LOAD_32dp32b32xESY_NSZ_INS10_ILi2ELi4ELi3EEES13_NSR_INS5_IJS14_S1H_EEENS5_IJS1H_SB_EEEEEEENS4_39AutoVectorizingCopyWithAssumedAlignmentILi128EEENS4_14SM90_TMA_STOREES1Z_S21_S21_EEEvvEEEEvNT_6ParamsE:
	.zero		2944


//--------------------- SYMBOLS --------------------------

	.type		.nv.reservedSmem.offset0,@object
	.size		.nv.reservedSmem.offset0,0x4
	.type		.nv.reservedSmem.cap,@object
	.size		.nv.reservedSmem.cap,0x4
	.type		__assertfail,@function
